//
// Generated by NVIDIA NVVM Compiler
//
// Compiler Build ID: CL-36424714
// Cuda compilation tools, release 13.0, V13.0.88
// Based on NVVM 20.0.0
//

.version 9.0
.target sm_100
.address_size 64

	// .globl	_Z23persistent_queue_kerneliPKiS0_PKfS2_Pf
.global .align 4 .u32 g_tile_counter;

.visible .entry _Z23persistent_queue_kerneliPKiS0_PKfS2_Pf(
	.param .u32 _Z23persistent_queue_kerneliPKiS0_PKfS2_Pf_param_0,
	.param .u64 .ptr .align 1 _Z23persistent_queue_kerneliPKiS0_PKfS2_Pf_param_1,
	.param .u64 .ptr .align 1 _Z23persistent_queue_kerneliPKiS0_PKfS2_Pf_param_2,
	.param .u64 .ptr .align 1 _Z23persistent_queue_kerneliPKiS0_PKfS2_Pf_param_3,
	.param .u64 .ptr .align 1 _Z23persistent_queue_kerneliPKiS0_PKfS2_Pf_param_4,
	.param .u64 .ptr .align 1 _Z23persistent_queue_kerneliPKiS0_PKfS2_Pf_param_5
)
{
	.reg .pred 	%p<34>;
	.reg .b32 	%r<124>;
	.reg .b32 	%f<127>;
	.reg .b64 	%rd<105>;

	ld.param.u32 	%r43, [_Z23persistent_queue_kerneliPKiS0_PKfS2_Pf_param_0];
	ld.param.u64 	%rd15, [_Z23persistent_queue_kerneliPKiS0_PKfS2_Pf_param_1];
	ld.param.u64 	%rd16, [_Z23persistent_queue_kerneliPKiS0_PKfS2_Pf_param_2];
	ld.param.u64 	%rd17, [_Z23persistent_queue_kerneliPKiS0_PKfS2_Pf_param_3];
	ld.param.u64 	%rd13, [_Z23persistent_queue_kerneliPKiS0_PKfS2_Pf_param_4];
	cvta.to.global.u64 	%rd1, %rd17;
	cvta.to.global.u64 	%rd2, %rd16;
	cvta.to.global.u64 	%rd3, %rd15;
	mov.u32 	%r44, %tid.x;
	and.b32  	%r1, %r44, 31;
	mul.wide.s32 	%rd18, %r43, 4;
	add.s64 	%rd19, %rd3, %rd18;
	ld.global.nc.u32 	%r2, [%rd19];
	setp.lt.s32 	%p1, %r2, 1;
	@%p1 bra 	$L__BB0_31;
	add.s32 	%r45, %r2, 4095;
	shr.u32 	%r3, %r45, 12;
	atom.global.add.u32 	%r111, [g_tile_counter], 1;
	setp.ge.u32 	%p2, %r111, %r3;
	@%p2 bra 	$L__BB0_31;
$L__BB0_2:
	setp.lt.s32 	%p3, %r43, 1;
	shl.b32 	%r6, %r111, 12;
	add.s32 	%r47, %r6, 4096;
	min.s32 	%r7, %r47, %r2;
	setp.eq.s32 	%p4, %r111, 0;
	mov.b32 	%r114, 0;
	or.pred  	%p5, %p4, %p3;
	@%p5 bra 	$L__BB0_5;
	mov.b32 	%r114, 0;
	mov.u32 	%r112, %r43;
$L__BB0_4:
	add.s32 	%r49, %r112, %r114;
	shr.u32 	%r50, %r49, 1;
	add.s32 	%r51, %r50, 1;
	mul.wide.u32 	%rd20, %r50, 4;
	add.s64 	%rd21, %rd3, %rd20;
	ld.global.nc.u32 	%r52, [%rd21+4];
	setp.lt.s32 	%p6, %r52, %r6;
	selp.b32 	%r114, %r51, %r114, %p6;
	selp.b32 	%r112, %r112, %r50, %p6;
	setp.lt.s32 	%p7, %r114, %r112;
	@%p7 bra 	$L__BB0_4;
$L__BB0_5:
	setp.lt.s32 	%p8, %r43, 1;
	mov.b32 	%r117, 1;
	@%p8 bra 	$L__BB0_9;
	mov.b32 	%r116, 0;
	mov.u32 	%r115, %r43;
$L__BB0_7:
	add.s32 	%r55, %r115, %r116;
	shr.u32 	%r56, %r55, 1;
	add.s32 	%r57, %r56, 1;
	mul.wide.u32 	%rd22, %r56, 4;
	add.s64 	%rd23, %rd3, %rd22;
	ld.global.nc.u32 	%r58, [%rd23+4];
	setp.lt.s32 	%p9, %r58, %r7;
	selp.b32 	%r116, %r57, %r116, %p9;
	selp.b32 	%r115, %r115, %r56, %p9;
	setp.lt.s32 	%p10, %r116, %r115;
	@%p10 bra 	$L__BB0_7;
	add.s32 	%r117, %r116, 1;
$L__BB0_9:
	min.s32 	%r19, %r117, %r43;
	shr.u32 	%r60, %r44, 5;
	add.s32 	%r118, %r114, %r60;
	setp.ge.s32 	%p11, %r118, %r19;
	@%p11 bra 	$L__BB0_30;
$L__BB0_10:
	mul.wide.u32 	%rd24, %r118, 4;
	add.s64 	%rd25, %rd3, %rd24;
	ld.global.nc.u32 	%r22, [%rd25];
	ld.global.nc.u32 	%r23, [%rd25+4];
	max.s32 	%r24, %r22, %r6;
	min.s32 	%r25, %r23, %r7;
	setp.ge.s32 	%p12, %r24, %r25;
	@%p12 bra 	$L__BB0_29;
	add.s32 	%r123, %r24, %r1;
	setp.ge.s32 	%p13, %r123, %r25;
	mov.f32 	%f126, 0f00000000;
	@%p13 bra 	$L__BB0_25;
	add.s32 	%r61, %r123, 32;
	max.s32 	%r62, %r25, %r61;
	not.b32 	%r63, %r1;
	add.s32 	%r64, %r62, %r63;
	sub.s32 	%r65, %r64, %r24;
	shr.u32 	%r66, %r65, 5;
	add.s32 	%r27, %r66, 1;
	setp.lt.u32 	%p14, %r65, 480;
	mov.f32 	%f126, 0f00000000;
	@%p14 bra 	$L__BB0_15;
	and.b32  	%r67, %r27, 268435440;
	neg.s32 	%r122, %r67;
	mul.wide.u32 	%rd26, %r123, 4;
	add.s64 	%rd27, %rd2, %rd26;
	add.s64 	%rd104, %rd27, 1024;
	add.s64 	%rd28, %rd1, %rd26;
	add.s64 	%rd103, %rd28, 1024;
	mov.f32 	%f126, 0f00000000;
$L__BB0_14:
	.pragma "nounroll";
	ld.global.nc.u32 	%r68, [%rd104+-1024];
	ld.global.nc.f32 	%f36, [%rd103+-1024];
	mul.wide.s32 	%rd45, %r68, 4;
	add.s64 	%rd29, %rd13, %rd45;
	// begin inline asm
	ld.global.nc.f32 %f20, [%rd29];
	// end inline asm
	fma.rn.f32 	%f37, %f36, %f20, %f126;
	ld.global.nc.u32 	%r69, [%rd104+-896];
	ld.global.nc.f32 	%f38, [%rd103+-896];
	mul.wide.s32 	%rd46, %r69, 4;
	add.s64 	%rd30, %rd13, %rd46;
	// begin inline asm
	ld.global.nc.f32 %f21, [%rd30];
	// end inline asm
	fma.rn.f32 	%f39, %f38, %f21, %f37;
	ld.global.nc.u32 	%r70, [%rd104+-768];
	ld.global.nc.f32 	%f40, [%rd103+-768];
	mul.wide.s32 	%rd47, %r70, 4;
	add.s64 	%rd31, %rd13, %rd47;
	// begin inline asm
	ld.global.nc.f32 %f22, [%rd31];
	// end inline asm
	fma.rn.f32 	%f41, %f40, %f22, %f39;
	ld.global.nc.u32 	%r71, [%rd104+-640];
	ld.global.nc.f32 	%f42, [%rd103+-640];
	mul.wide.s32 	%rd48, %r71, 4;
	add.s64 	%rd32, %rd13, %rd48;
	// begin inline asm
	ld.global.nc.f32 %f23, [%rd32];
	// end inline asm
	fma.rn.f32 	%f43, %f42, %f23, %f41;
	ld.global.nc.u32 	%r72, [%rd104+-512];
	ld.global.nc.f32 	%f44, [%rd103+-512];
	mul.wide.s32 	%rd49, %r72, 4;
	add.s64 	%rd33, %rd13, %rd49;
	// begin inline asm
	ld.global.nc.f32 %f24, [%rd33];
	// end inline asm
	fma.rn.f32 	%f45, %f44, %f24, %f43;
	ld.global.nc.u32 	%r73, [%rd104+-384];
	ld.global.nc.f32 	%f46, [%rd103+-384];
	mul.wide.s32 	%rd50, %r73, 4;
	add.s64 	%rd34, %rd13, %rd50;
	// begin inline asm
	ld.global.nc.f32 %f25, [%rd34];
	// end inline asm
	fma.rn.f32 	%f47, %f46, %f25, %f45;
	ld.global.nc.u32 	%r74, [%rd104+-256];
	ld.global.nc.f32 	%f48, [%rd103+-256];
	mul.wide.s32 	%rd51, %r74, 4;
	add.s64 	%rd35, %rd13, %rd51;
	// begin inline asm
	ld.global.nc.f32 %f26, [%rd35];
	// end inline asm
	fma.rn.f32 	%f49, %f48, %f26, %f47;
	ld.global.nc.u32 	%r75, [%rd104+-128];
	ld.global.nc.f32 	%f50, [%rd103+-128];
	mul.wide.s32 	%rd52, %r75, 4;
	add.s64 	%rd36, %rd13, %rd52;
	// begin inline asm
	ld.global.nc.f32 %f27, [%rd36];
	// end inline asm
	fma.rn.f32 	%f51, %f50, %f27, %f49;
	ld.global.nc.u32 	%r76, [%rd104];
	ld.global.nc.f32 	%f52, [%rd103];
	mul.wide.s32 	%rd53, %r76, 4;
	add.s64 	%rd37, %rd13, %rd53;
	// begin inline asm
	ld.global.nc.f32 %f28, [%rd37];
	// end inline asm
	fma.rn.f32 	%f53, %f52, %f28, %f51;
	ld.global.nc.u32 	%r77, [%rd104+128];
	ld.global.nc.f32 	%f54, [%rd103+128];
	mul.wide.s32 	%rd54, %r77, 4;
	add.s64 	%rd38, %rd13, %rd54;
	// begin inline asm
	ld.global.nc.f32 %f29, [%rd38];
	// end inline asm
	fma.rn.f32 	%f55, %f54, %f29, %f53;
	ld.global.nc.u32 	%r78, [%rd104+256];
	ld.global.nc.f32 	%f56, [%rd103+256];
	mul.wide.s32 	%rd55, %r78, 4;
	add.s64 	%rd39, %rd13, %rd55;
	// begin inline asm
	ld.global.nc.f32 %f30, [%rd39];
	// end inline asm
	fma.rn.f32 	%f57, %f56, %f30, %f55;
	ld.global.nc.u32 	%r79, [%rd104+384];
	ld.global.nc.f32 	%f58, [%rd103+384];
	mul.wide.s32 	%rd56, %r79, 4;
	add.s64 	%rd40, %rd13, %rd56;
	// begin inline asm
	ld.global.nc.f32 %f31, [%rd40];
	// end inline asm
	fma.rn.f32 	%f59, %f58, %f31, %f57;
	ld.global.nc.u32 	%r80, [%rd104+512];
	ld.global.nc.f32 	%f60, [%rd103+512];
	mul.wide.s32 	%rd57, %r80, 4;
	add.s64 	%rd41, %rd13, %rd57;
	// begin inline asm
	ld.global.nc.f32 %f32, [%rd41];
	// end inline asm
	fma.rn.f32 	%f61, %f60, %f32, %f59;
	ld.global.nc.u32 	%r81, [%rd104+640];
	ld.global.nc.f32 	%f62, [%rd103+640];
	mul.wide.s32 	%rd58, %r81, 4;
	add.s64 	%rd42, %rd13, %rd58;
	// begin inline asm
	ld.global.nc.f32 %f33, [%rd42];
	// end inline asm
	fma.rn.f32 	%f63, %f62, %f33, %f61;
	ld.global.nc.u32 	%r82, [%rd104+768];
	ld.global.nc.f32 	%f64, [%rd103+768];
	mul.wide.s32 	%rd59, %r82, 4;
	add.s64 	%rd43, %rd13, %rd59;
	// begin inline asm
	ld.global.nc.f32 %f34, [%rd43];
	// end inline asm
	fma.rn.f32 	%f65, %f64, %f34, %f63;
	ld.global.nc.u32 	%r83, [%rd104+896];
	ld.global.nc.f32 	%f66, [%rd103+896];
	mul.wide.s32 	%rd60, %r83, 4;
	add.s64 	%rd44, %rd13, %rd60;
	// begin inline asm
	ld.global.nc.f32 %f35, [%rd44];
	// end inline asm
	fma.rn.f32 	%f126, %f66, %f35, %f65;
	add.s32 	%r123, %r123, 512;
	add.s32 	%r122, %r122, 16;
	add.s64 	%rd104, %rd104, 2048;
	add.s64 	%rd103, %rd103, 2048;
	setp.eq.s32 	%p15, %r122, 0;
	@%p15 bra 	$L__BB0_15;
	bra.uni 	$L__BB0_14;
$L__BB0_15:
	and.b32  	%r30, %r27, 15;
	setp.eq.s32 	%p16, %r30, 0;
	@%p16 bra 	$L__BB0_25;
	setp.lt.u32 	%p17, %r30, 8;
	@%p17 bra 	$L__BB0_18;
	mul.wide.u32 	%rd69, %r123, 4;
	add.s64 	%rd70, %rd2, %rd69;
	ld.global.nc.u32 	%r84, [%rd70];
	add.s64 	%rd71, %rd1, %rd69;
	ld.global.nc.f32 	%f76, [%rd71];
	mul.wide.s32 	%rd72, %r84, 4;
	add.s64 	%rd61, %rd13, %rd72;
	// begin inline asm
	ld.global.nc.f32 %f68, [%rd61];
	// end inline asm
	fma.rn.f32 	%f77, %f76, %f68, %f126;
	ld.global.nc.u32 	%r85, [%rd70+128];
	ld.global.nc.f32 	%f78, [%rd71+128];
	mul.wide.s32 	%rd73, %r85, 4;
	add.s64 	%rd62, %rd13, %rd73;
	// begin inline asm
	ld.global.nc.f32 %f69, [%rd62];
	// end inline asm
	fma.rn.f32 	%f79, %f78, %f69, %f77;
	ld.global.nc.u32 	%r86, [%rd70+256];
	ld.global.nc.f32 	%f80, [%rd71+256];
	mul.wide.s32 	%rd74, %r86, 4;
	add.s64 	%rd63, %rd13, %rd74;
	// begin inline asm
	ld.global.nc.f32 %f70, [%rd63];
	// end inline asm
	fma.rn.f32 	%f81, %f80, %f70, %f79;
	ld.global.nc.u32 	%r87, [%rd70+384];
	ld.global.nc.f32 	%f82, [%rd71+384];
	mul.wide.s32 	%rd75, %r87, 4;
	add.s64 	%rd64, %rd13, %rd75;
	// begin inline asm
	ld.global.nc.f32 %f71, [%rd64];
	// end inline asm
	fma.rn.f32 	%f83, %f82, %f71, %f81;
	ld.global.nc.u32 	%r88, [%rd70+512];
	ld.global.nc.f32 	%f84, [%rd71+512];
	mul.wide.s32 	%rd76, %r88, 4;
	add.s64 	%rd65, %rd13, %rd76;
	// begin inline asm
	ld.global.nc.f32 %f72, [%rd65];
	// end inline asm
	fma.rn.f32 	%f85, %f84, %f72, %f83;
	ld.global.nc.u32 	%r89, [%rd70+640];
	ld.global.nc.f32 	%f86, [%rd71+640];
	mul.wide.s32 	%rd77, %r89, 4;
	add.s64 	%rd66, %rd13, %rd77;
	// begin inline asm
	ld.global.nc.f32 %f73, [%rd66];
	// end inline asm
	fma.rn.f32 	%f87, %f86, %f73, %f85;
	ld.global.nc.u32 	%r90, [%rd70+768];
	ld.global.nc.f32 	%f88, [%rd71+768];
	mul.wide.s32 	%rd78, %r90, 4;
	add.s64 	%rd67, %rd13, %rd78;
	// begin inline asm
	ld.global.nc.f32 %f74, [%rd67];
	// end inline asm
	fma.rn.f32 	%f89, %f88, %f74, %f87;
	ld.global.nc.u32 	%r91, [%rd70+896];
	ld.global.nc.f32 	%f90, [%rd71+896];
	mul.wide.s32 	%rd79, %r91, 4;
	add.s64 	%rd68, %rd13, %rd79;
	// begin inline asm
	ld.global.nc.f32 %f75, [%rd68];
	// end inline asm
	fma.rn.f32 	%f126, %f90, %f75, %f89;
	add.s32 	%r123, %r123, 256;
$L__BB0_18:
	and.b32  	%r33, %r27, 7;
	setp.eq.s32 	%p18, %r33, 0;
	@%p18 bra 	$L__BB0_25;
	and.b32  	%r34, %r27, 3;
	setp.lt.u32 	%p19, %r33, 4;
	@%p19 bra 	$L__BB0_21;
	mul.wide.u32 	%rd84, %r123, 4;
	add.s64 	%rd85, %rd2, %rd84;
	ld.global.nc.u32 	%r92, [%rd85];
	add.s64 	%rd86, %rd1, %rd84;
	ld.global.nc.f32 	%f96, [%rd86];
	mul.wide.s32 	%rd87, %r92, 4;
	add.s64 	%rd80, %rd13, %rd87;
	// begin inline asm
	ld.global.nc.f32 %f92, [%rd80];
	// end inline asm
	fma.rn.f32 	%f97, %f96, %f92, %f126;
	ld.global.nc.u32 	%r93, [%rd85+128];
	ld.global.nc.f32 	%f98, [%rd86+128];
	mul.wide.s32 	%rd88, %r93, 4;
	add.s64 	%rd81, %rd13, %rd88;
	// begin inline asm
	ld.global.nc.f32 %f93, [%rd81];
	// end inline asm
	fma.rn.f32 	%f99, %f98, %f93, %f97;
	ld.global.nc.u32 	%r94, [%rd85+256];
	ld.global.nc.f32 	%f100, [%rd86+256];
	mul.wide.s32 	%rd89, %r94, 4;
	add.s64 	%rd82, %rd13, %rd89;
	// begin inline asm
	ld.global.nc.f32 %f94, [%rd82];
	// end inline asm
	fma.rn.f32 	%f101, %f100, %f94, %f99;
	ld.global.nc.u32 	%r95, [%rd85+384];
	ld.global.nc.f32 	%f102, [%rd86+384];
	mul.wide.s32 	%rd90, %r95, 4;
	add.s64 	%rd83, %rd13, %rd90;
	// begin inline asm
	ld.global.nc.f32 %f95, [%rd83];
	// end inline asm
	fma.rn.f32 	%f126, %f102, %f95, %f101;
	add.s32 	%r123, %r123, 128;
$L__BB0_21:
	setp.eq.s32 	%p20, %r34, 0;
	@%p20 bra 	$L__BB0_25;
	mul.wide.u32 	%rd92, %r123, 4;
	add.s64 	%rd6, %rd2, %rd92;
	ld.global.nc.u32 	%r96, [%rd6];
	add.s64 	%rd7, %rd1, %rd92;
	ld.global.nc.f32 	%f104, [%rd7];
	mul.wide.s32 	%rd93, %r96, 4;
	add.s64 	%rd91, %rd13, %rd93;
	// begin inline asm
	ld.global.nc.f32 %f103, [%rd91];
	// end inline asm
	fma.rn.f32 	%f126, %f104, %f103, %f126;
	setp.eq.s32 	%p21, %r34, 1;
	@%p21 bra 	$L__BB0_25;
	ld.global.nc.u32 	%r97, [%rd6+128];
	ld.global.nc.f32 	%f106, [%rd7+128];
	mul.wide.s32 	%rd95, %r97, 4;
	add.s64 	%rd94, %rd13, %rd95;
	// begin inline asm
	ld.global.nc.f32 %f105, [%rd94];
	// end inline asm
	fma.rn.f32 	%f126, %f106, %f105, %f126;
	setp.eq.s32 	%p22, %r34, 2;
	@%p22 bra 	$L__BB0_25;
	ld.global.nc.u32 	%r98, [%rd6+256];
	ld.global.nc.f32 	%f108, [%rd7+256];
	mul.wide.s32 	%rd97, %r98, 4;
	add.s64 	%rd96, %rd13, %rd97;
	// begin inline asm
	ld.global.nc.f32 %f107, [%rd96];
	// end inline asm
	fma.rn.f32 	%f126, %f108, %f107, %f126;
$L__BB0_25:
	setp.ne.s32 	%p23, %r1, 0;
	mov.b32 	%r99, %f126;
	shfl.sync.down.b32	%r100|%p24, %r99, 16, 31, -1;
	mov.b32 	%f109, %r100;
	add.f32 	%f110, %f126, %f109;
	mov.b32 	%r101, %f110;
	shfl.sync.down.b32	%r102|%p25, %r101, 8, 31, -1;
	mov.b32 	%f111, %r102;
	add.f32 	%f112, %f110, %f111;
	mov.b32 	%r103, %f112;
	shfl.sync.down.b32	%r104|%p26, %r103, 4, 31, -1;
	mov.b32 	%f113, %r104;
	add.f32 	%f114, %f112, %f113;
	mov.b32 	%r105, %f114;
	shfl.sync.down.b32	%r106|%p27, %r105, 2, 31, -1;
	mov.b32 	%f115, %r106;
	add.f32 	%f116, %f114, %f115;
	mov.b32 	%r107, %f116;
	shfl.sync.down.b32	%r108|%p28, %r107, 1, 31, -1;
	mov.b32 	%f117, %r108;
	add.f32 	%f15, %f116, %f117;
	@%p23 bra 	$L__BB0_29;
	ld.param.u64 	%rd102, [_Z23persistent_queue_kerneliPKiS0_PKfS2_Pf_param_5];
	cvta.to.global.u64 	%rd12, %rd102;
	setp.lt.s32 	%p29, %r22, %r6;
	setp.gt.s32 	%p30, %r23, %r7;
	or.pred  	%p31, %p29, %p30;
	@%p31 bra 	$L__BB0_28;
	mul.wide.u32 	%rd100, %r118, 4;
	add.s64 	%rd101, %rd12, %rd100;
	st.global.f32 	[%rd101], %f15;
	bra.uni 	$L__BB0_29;
$L__BB0_28:
	mul.wide.u32 	%rd98, %r118, 4;
	add.s64 	%rd99, %rd12, %rd98;
	atom.global.add.f32 	%f118, [%rd99], %f15;
$L__BB0_29:
	mov.u32 	%r109, %ntid.x;
	shr.u32 	%r110, %r109, 5;
	add.s32 	%r118, %r118, %r110;
	setp.lt.s32 	%p32, %r118, %r19;
	@%p32 bra 	$L__BB0_10;
$L__BB0_30:
	bar.sync 	0;
	atom.global.add.u32 	%r111, [g_tile_counter], 1;
	setp.lt.u32 	%p33, %r111, %r3;
	@%p33 bra 	$L__BB0_2;
$L__BB0_31:
	ret;

}


// ===== COMPILED SASS (sm_100) =====

	.target	sm_100

	.elftype	@"ET_EXEC"


//--------------------- .note.nv.tkinfo           --------------------------
	.section	.note.nv.tkinfo,"",@"SHT_NOTE"
	.sectionflags	@"SHF_NOTE_NV_TKINFO"
	.tkinfo
        /*0018*/ 	.word	0x00000002
        /*0030*/ 	.string	""
        /*0030*/ 	.string	"ptxas"
        /*0030*/ 	.string	"Cuda compilation tools, release 13.0, V13.0.88"
        /*0030*/ 	.string	"Build cuda_13.0.r13.0/compiler.36424714_0"
        /*0030*/ 	.string	"-arch sm_100 -m 64 "



//--------------------- .note.nv.cuinfo           --------------------------
	.section	.note.nv.cuinfo,"",@"SHT_NOTE"
	.sectionflags	@"SHF_NOTE_NV_CUINFO"
        /*0018*/ 	.short	0x0002
        /*001a*/ 	.short	0x0064
        /*001c*/ 	.short	0x0082
	.zero		2


//--------------------- .nv.info                  --------------------------
	.section	.nv.info,"",@"SHT_CUDA_INFO"
	.align	4


	//----- nvinfo : EIATTR_REGCOUNT
	.align		4
        /*0000*/ 	.byte	0x04, 0x2f
        /*0002*/ 	.short	(.L_2 - .L_1)
	.align		4
.L_1:
        /*0004*/ 	.word	index@(_Z23persistent_queue_kerneliPKiS0_PKfS2_Pf)
        /*0008*/ 	.word	0x00000020


	//----- nvinfo : EIATTR_FRAME_SIZE
	.align		4
.L_2:
        /*000c*/ 	.byte	0x04, 0x11
        /*000e*/ 	.short	(.L_4 - .L_3)
	.align		4
.L_3:
        /*0010*/ 	.word	index@(_Z23persistent_queue_kerneliPKiS0_PKfS2_Pf)
        /*0014*/ 	.word	0x00000000


	//----- nvinfo : EIATTR_MIN_STACK_SIZE
	.align		4
.L_4:
        /*0018*/ 	.byte	0x04, 0x12
        /*001a*/ 	.short	(.L_6 - .L_5)
	.align		4
.L_5:
        /*001c*/ 	.word	index@(_Z23persistent_queue_kerneliPKiS0_PKfS2_Pf)
        /*0020*/ 	.word	0x00000000
.L_6:


//--------------------- .nv.compat                --------------------------
	.section	.nv.compat,"",@"SHT_CUDA_COMPAT_INFO"
	.align	4
        /*0000*/ 	.byte	0x02, 0x09, 0x00, 0x00, 0x02, 0x02, 0x01, 0x00, 0x02, 0x05, 0x05, 0x00, 0x03, 0x07, 0x01, 0x01
        /*0010*/ 	.byte	0x02, 0x03, 0x00, 0x00, 0x02, 0x06, 0x01, 0x00, 0x04, 0x0b, 0x08, 0x00, 0x09, 0x00, 0x00, 0x00
        /*0020*/ 	.byte	0x00, 0x00, 0x00, 0x00


//--------------------- .nv.info._Z23persistent_queue_kerneliPKiS0_PKfS2_Pf --------------------------
	.section	.nv.info._Z23persistent_queue_kerneliPKiS0_PKfS2_Pf,"",@"SHT_CUDA_INFO"
	.sectionflags	@""
	.align	4


	//----- nvinfo : EIATTR_CUDA_API_VERSION
	.align		4
        /*0000*/ 	.byte	0x04, 0x37
        /*0002*/ 	.short	(.L_8 - .L_7)
.L_7:
        /*0004*/ 	.word	0x00000082


	//----- nvinfo : EIATTR_KPARAM_INFO
	.align		4
.L_8:
        /*0008*/ 	.byte	0x04, 0x17
        /*000a*/ 	.short	(.L_10 - .L_9)
.L_9:
        /*000c*/ 	.word	0x00000000
        /*0010*/ 	.short	0x0005
        /*0012*/ 	.short	0x0028
        /*0014*/ 	.byte	0x00, 0xf5, 0x21, 0x00


	//----- nvinfo : EIATTR_KPARAM_INFO
	.align		4
.L_10:
        /*0018*/ 	.byte	0x04, 0x17
        /*001a*/ 	.short	(.L_12 - .L_11)
.L_11:
        /*001c*/ 	.word	0x00000000
        /*0020*/ 	.short	0x0004
        /*0022*/ 	.short	0x0020
        /*0024*/ 	.byte	0x00, 0xf5, 0x21, 0x00


	//----- nvinfo : EIATTR_KPARAM_INFO
	.align		4
.L_12:
        /*0028*/ 	.byte	0x04, 0x17
        /*002a*/ 	.short	(.L_14 - .L_13)
.L_13:
        /*002c*/ 	.word	0x00000000
        /*0030*/ 	.short	0x0003
        /*0032*/ 	.short	0x0018
        /*0034*/ 	.byte	0x00, 0xf5, 0x21, 0x00


	//----- nvinfo : EIATTR_KPARAM_INFO
	.align		4
.L_14:
        /*0038*/ 	.byte	0x04, 0x17
        /*003a*/ 	.short	(.L_16 - .L_15)
.L_15:
        /*003c*/ 	.word	0x00000000
        /*0040*/ 	.short	0x0002
        /*0042*/ 	.short	0x0010
        /*0044*/ 	.byte	0x00, 0xf5, 0x21, 0x00


	//----- nvinfo : EIATTR_KPARAM_INFO
	.align		4
.L_16:
        /*0048*/ 	.byte	0x04, 0x17
        /*004a*/ 	.short	(.L_18 - .L_17)
.L_17:
        /*004c*/ 	.word	0x00000000
        /*0050*/ 	.short	0x0001
        /*0052*/ 	.short	0x0008
        /*0054*/ 	.byte	0x00, 0xf5, 0x21, 0x00


	//----- nvinfo : EIATTR_KPARAM_INFO
	.align		4
.L_18:
        /*0058*/ 	.byte	0x04, 0x17
        /*005a*/ 	.short	(.L_20 - .L_19)
.L_19:
        /*005c*/ 	.word	0x00000000
        /*0060*/ 	.short	0x0000
        /*0062*/ 	.short	0x0000
        /*0064*/ 	.byte	0x00, 0xf0, 0x11, 0x00


	//----- nvinfo : EIATTR_SPARSE_MMA_MASK
	.align		4
.L_20:
        /*0068*/ 	.byte	0x03, 0x50
        /*006a*/ 	.short	0x0000


	//----- nvinfo : EIATTR_MAXREG_COUNT
	.align		4
        /*006c*/ 	.byte	0x03, 0x1b
        /*006e*/ 	.short	0x00ff


	//----- nvinfo : EIATTR_NUM_BARRIERS
	.align		4
        /*0070*/ 	.byte	0x02, 0x4c
        /*0072*/ 	.byte	0x01
	.zero		1


	//----- nvinfo : EIATTR_MERCURY_ISA_VERSION
	.align		4
        /*0074*/ 	.byte	0x03, 0x5f
        /*0076*/ 	.short	0x0101


	//----- nvinfo : EIATTR_INT_WARP_WIDE_INSTR_OFFSETS
	.align		4
        /*0078*/ 	.byte	0x04, 0x31
        /*007a*/ 	.short	(.L_22 - .L_21)


	//   ....[0]....
.L_21:
        /*007c*/ 	.word	0x00000090


	//   ....[1]....
        /*0080*/ 	.word	0x00000140


	//   ....[2]....
        /*0084*/ 	.word	0x00001530


	//   ....[3]....
        /*0088*/ 	.word	0x000015d0


	//----- nvinfo : EIATTR_COOP_GROUP_MASK_REGIDS
	.align		4
.L_22:
        /*008c*/ 	.byte	0x04, 0x29
        /*008e*/ 	.short	(.L_24 - .L_23)


	//   ....[0]....
.L_23:
        /*0090*/ 	.word	0xffffffff


	//   ....[1]....
        /*0094*/ 	.word	0xffffffff


	//   ....[2]....
        /*0098*/ 	.word	0xffffffff


	//   ....[3]....
        /*009c*/ 	.word	0xffffffff


	//   ....[4]....
        /*00a0*/ 	.word	0xffffffff


	//   ....[5]....
        /*00a4*/ 	.word	0x05000010


	//   ....[6]....
        /*00a8*/ 	.word	0x05000010


	//   ....[7]....
        /*00ac*/ 	.word	0x05000010


	//   ....[8]....
        /*00b0*/ 	.word	0x05000010


	//   ....[9]....
        /*00b4*/ 	.word	0x05000010


	//----- nvinfo : EIATTR_COOP_GROUP_INSTR_OFFSETS
	.align		4
.L_24:
        /*00b8*/ 	.byte	0x04, 0x28
        /*00ba*/ 	.short	(.L_26 - .L_25)


	//   ....[0]....
.L_25:
        /*00bc*/ 	.word	0x00001380


	//   ....[1]....
        /*00c0*/ 	.word	0x000013a0


	//   ....[2]....
        /*00c4*/ 	.word	0x000013c0


	//   ....[3]....
        /*00c8*/ 	.word	0x000013e0


	//   ....[4]....
        /*00cc*/ 	.word	0x00001400


	//   ....[5]....
        /*00d0*/ 	.word	0x00001680


	//   ....[6]....
        /*00d4*/ 	.word	0x00001710


	//   ....[7]....
        /*00d8*/ 	.word	0x00001780


	//   ....[8]....
        /*00dc*/ 	.word	0x000017f0


	//   ....[9]....
        /*00e0*/ 	.word	0x00001860


	//----- nvinfo : EIATTR_VRC_CTA_INIT_COUNT
	.align		4
.L_26:
        /*00e4*/ 	.byte	0x02, 0x4a
	.zero		1
	.zero		1


	//----- nvinfo : EIATTR_EXIT_INSTR_OFFSETS
	.align		4
        /*00e8*/ 	.byte	0x04, 0x1c
        /*00ea*/ 	.short	(.L_28 - .L_27)


	//   ....[0]....
.L_27:
        /*00ec*/ 	.word	0x00000070


	//   ....[1]....
        /*00f0*/ 	.word	0x00000170


	//   ....[2]....
        /*00f4*/ 	.word	0x00001610


	//----- nvinfo : EIATTR_CRS_STACK_SIZE
	.align		4
.L_28:
        /*00f8*/ 	.byte	0x04, 0x1e
        /*00fa*/ 	.short	(.L_30 - .L_29)
.L_29:
        /*00fc*/ 	.word	0x00000000


	//----- nvinfo : EIATTR_CBANK_PARAM_SIZE
	.align		4
.L_30:
        /*0100*/ 	.byte	0x03, 0x19
        /*0102*/ 	.short	0x0030


	//----- nvinfo : EIATTR_PARAM_CBANK
	.align		4
        /*0104*/ 	.byte	0x04, 0x0a
        /*0106*/ 	.short	(.L_32 - .L_31)
	.align		4
.L_31:
        /*0108*/ 	.word	index@(.nv.constant0._Z23persistent_queue_kerneliPKiS0_PKfS2_Pf)
        /*010c*/ 	.short	0x0380
        /*010e*/ 	.short	0x0030


	//----- nvinfo : EIATTR_SW_WAR
	.align		4
.L_32:
        /*0110*/ 	.byte	0x04, 0x36
        /*0112*/ 	.short	(.L_34 - .L_33)
.L_33:
        /*0114*/ 	.word	0x00000008
.L_34:


//--------------------- .nv.callgraph             --------------------------
	.section	.nv.callgraph,"",@"SHT_CUDA_CALLGRAPH"
	.align	4
	.sectionentsize	8
	.align		4
        /*0000*/ 	.word	0x00000000
	.align		4
        /*0004*/ 	.word	0xffffffff
	.align		4
        /*0008*/ 	.word	0x00000000
	.align		4
        /*000c*/ 	.word	0xfffffffe
	.align		4
        /*0010*/ 	.word	0x00000000
	.align		4
        /*0014*/ 	.word	0xfffffffd
	.align		4
        /*0018*/ 	.word	0x00000000
	.align		4
        /*001c*/ 	.word	0xfffffffc


//--------------------- .nv.constant4             --------------------------
	.section	.nv.constant4,"a",@progbits
	.align	8
	.align		8
.nv.constant4:
        /*0000*/ 	.dword	g_tile_counter


//--------------------- .text._Z23persistent_queue_kerneliPKiS0_PKfS2_Pf --------------------------
	.section	.text._Z23persistent_queue_kerneliPKiS0_PKfS2_Pf,"ax",@progbits
	.align	128
        .global         _Z23persistent_queue_kerneliPKiS0_PKfS2_Pf
        .type           _Z23persistent_queue_kerneliPKiS0_PKfS2_Pf,@function
        .size           _Z23persistent_queue_kerneliPKiS0_PKfS2_Pf,(.L_x_29 - _Z23persistent_queue_kerneliPKiS0_PKfS2_Pf)
        .other          _Z23persistent_queue_kerneliPKiS0_PKfS2_Pf,@"STO_CUDA_ENTRY STV_DEFAULT"
_Z23persistent_queue_kerneliPKiS0_PKfS2_Pf:
.text._Z23persistent_queue_kerneliPKiS0_PKfS2_Pf:
[----:B------:R-:W-:Y:S08]  /*0000*/  LDC R1, c[0x0][0x37c] ;  /* 0x0000df00ff017b82 */ /* 0x000ff00000000800 */
[----:B------:R-:W0:Y:S01]  /*0010*/  LDC R5, c[0x0][0x380] ;  /* 0x0000e000ff057b82 */ /* 0x000e220000000800 */
[----:B------:R-:W1:Y:S07]  /*0020*/  LDCU.64 UR4, c[0x0][0x358] ;  /* 0x00006b00ff0477ac */ /* 0x000e6e0008000a00 */
[----:B------:R-:W0:Y:S02]  /*0030*/  LDC.64 R2, c[0x0][0x388] ;  /* 0x0000e200ff027b82 */ /* 0x000e240000000a00 */
[----:B0-----:R-:W-:-:S05]  /*0040*/  IMAD.WIDE R2, R5, 0x4, R2 ;  /* 0x0000000405027825 */ /* 0x001fca00078e0202 */
[----:B-1----:R-:W2:Y:S02]  /*0050*/  LDG.E.CONSTANT R0, desc[UR4][R2.64] ;  /* 0x0000000402007981 */ /* 0x002ea4000c1e9900 */
[----:B--2---:R-:W-:-:S13]  /*0060*/  ISETP.GE.AND P0, PT, R0, 0x1, PT ;  /* 0x000000010000780c */ /* 0x004fda0003f06270 */
[----:B------:R-:W-:Y:S05]  /*0070*/  @!P0 EXIT ;  /* 0x000000000000894d */ /* 0x000fea0003800000 */
[----:B------:R-:W0:Y:S01]  /*0080*/  S2R R7, SR_LANEID ;  /* 0x0000000000077919 */ /* 0x000e220000000000 */
[----:B------:R-:W-:Y:S01]  /*0090*/  VOTEU.ANY UR6, UPT, PT ;  /* 0x0000000000067886 */ /* 0x000fe200038e0100 */
[----:B------:R-:W1:Y:S01]  /*00a0*/  LDC.64 R4, c[0x4][RZ] ;  /* 0x01000000ff047b82 */ /* 0x000e620000000a00 */
[----:B------:R-:W0:Y:S08]  /*00b0*/  FLO.U32 R6, UR6 ;  /* 0x0000000600067d00 */ /* 0x000e3000080e0000 */
[----:B------:R-:W1:Y:S01]  /*00c0*/  POPC R3, UR6 ;  /* 0x0000000600037d09 */ /* 0x000e620008000000 */
[----:B0-----:R-:W-:-:S13]  /*00d0*/  ISETP.EQ.U32.AND P0, PT, R6, R7, PT ;  /* 0x000000070600720c */ /* 0x001fda0003f02070 */
[----:B-1----:R-:W2:Y:S01]  /*00e0*/  @P0 ATOMG.E.ADD.STRONG.GPU PT, R3, desc[UR4][R4.64], R3 ;  /* 0x80000003040309a8 */ /* 0x002ea200081ef104 */
[----:B------:R-:W0:Y:S02]  /*00f0*/  S2R R2, SR_LTMASK ;  /* 0x0000000000027919 */ /* 0x000e240000003900 */
[----:B0-----:R-:W-:Y:S02]  /*0100*/  LOP3.LUT R8, R2, UR6, RZ, 0xc0, !PT ;  /* 0x0000000602087c12 */ /* 0x001fe4000f8ec0ff */
[----:B------:R-:W-:-:S04]  /*0110*/  IADD3 R2, PT, PT, R0, 0xfff, RZ ;  /* 0x00000fff00027810 */ /* 0x000fc80007ffe0ff */
[----:B------:R-:W0:Y:S01]  /*0120*/  POPC R8, R8 ;  /* 0x0000000800087309 */ /* 0x000e220000000000 */
[----:B------:R-:W-:Y:S01]  /*0130*/  SHF.R.U32.HI R2, RZ, 0xc, R2 ;  /* 0x0000000cff027819 */ /* 0x000fe20000011602 */
[----:B--2---:R-:W0:Y:S02]  /*0140*/  SHFL.IDX PT, R7, R3, R6, 0x1f ;  /* 0x00001f0603077589 */ /* 0x004e2400000e0000 */
[----:B0-----:R-:W-:-:S04]  /*0150*/  IADD3 R7, PT, PT, R7, R8, RZ ;  /* 0x0000000807077210 */ /* 0x001fc80007ffe0ff */
[----:B------:R-:W-:-:S13]  /*0160*/  ISETP.GE.U32.AND P0, PT, R7, R2, PT ;  /* 0x000000020700720c */ /* 0x000fda0003f06070 */
[----:B------:R-:W-:Y:S05]  /*0170*/  @P0 EXIT ;  /* 0x000000000000094d */ /* 0x000fea0003800000 */
[----:B------:R-:W0:Y:S01]  /*0180*/  S2R R3, SR_TID.X ;  /* 0x0000000000037919 */ /* 0x000e220000002100 */
[----:B------:R-:W-:Y:S02]  /*0190*/  MOV R5, R7 ;  /* 0x0000000700057202 */ /* 0x000fe40000000f00 */
[----:B0-----:R-:W-:-:S07]  /*01a0*/  LOP3.LUT R4, R3, 0x1f, RZ, 0xc0, !PT ;  /* 0x0000001f03047812 */ /* 0x001fce00078ec0ff */
.L_x_20:
[----:B0-----:R-:W0:Y:S01]  /*01b0*/  LDC R16, c[0x0][0x380] ;  /* 0x0000e000ff107b82 */ /* 0x001e220000000800 */
[----:B------:R-:W-:Y:S05]  /*01c0*/  YIELD ;  /* 0x0000000000007946 */ /* 0x000fea0003800000 */
[----:B------:R-:W-:Y:S01]  /*01d0*/  BSSY.RECONVERGENT B0, `(.L_x_0) ;  /* 0x0000013000007945 */ /* 0x000fe20003800200 */
[----:B------:R-:W-:Y:S01]  /*01e0*/  HFMA2 R12, -RZ, RZ, 0, 0 ;  /* 0x00000000ff0c7431 */ /* 0x000fe200000001ff */
[----:B0-----:R-:W-:-:S04]  /*01f0*/  ISETP.GE.AND P0, PT, R16, 0x1, PT ;  /* 0x000000011000780c */ /* 0x001fc80003f06270 */
[C---:B------:R-:W-:Y:S02]  /*0200*/  ISETP.EQ.OR P1, PT, R5.reuse, RZ, !P0 ;  /* 0x000000ff0500720c */ /* 0x040fe40004722670 */
[----:B------:R-:W-:-:S11]  /*0210*/  SHF.L.U32 R5, R5, 0xc, RZ ;  /* 0x0000000c05057819 */ /* 0x000fd600000006ff */
[----:B------:R-:W-:Y:S05]  /*0220*/  @P1 BRA `(.L_x_1) ;  /* 0x0000000000341947 */ /* 0x000fea0003800000 */
[----:B------:R-:W0:Y:S01]  /*0230*/  LDC.64 R8, c[0x0][0x388] ;  /* 0x0000e200ff087b82 */ /* 0x000e220000000a00 */
[----:B------:R-:W1:Y:S01]  /*0240*/  LDCU UR6, c[0x0][0x380] ;  /* 0x00007000ff0677ac */ /* 0x000e620008000800 */
[----:B------:R-:W-:Y:S01]  /*0250*/  IMAD.MOV.U32 R12, RZ, RZ, RZ ;  /* 0x000000ffff0c7224 */ /* 0x000fe200078e00ff */
[----:B-1----:R-:W-:-:S07]  /*0260*/  MOV R11, UR6 ;  /* 0x00000006000b7c02 */ /* 0x002fce0008000f00 */
.L_x_2:
[----:B------:R-:W-:-:S04]  /*0270*/  IADD3 R6, PT, PT, R11, R12, RZ ;  /* 0x0000000c0b067210 */ /* 0x000fc80007ffe0ff */
[----:B------:R-:W-:-:S05]  /*0280*/  SHF.R.U32.HI R10, RZ, 0x1, R6 ;  /* 0x00000001ff0a7819 */ /* 0x000fca0000011606 */
[----:B0-----:R-:W-:-:S06]  /*0290*/  IMAD.WIDE.U32 R6, R10, 0x4, R8 ;  /* 0x000000040a067825 */ /* 0x001fcc00078e0008 */
[----:B------:R-:W2:Y:S02]  /*02a0*/  LDG.E.CONSTANT R6, desc[UR4][R6.64+0x4] ;  /* 0x0000040406067981 */ /* 0x000ea4000c1e9900 */
[----:B--2---:R-:W-:-:S04]  /*02b0*/  ISETP.GE.AND P1, PT, R6, R5, PT ;  /* 0x000000050600720c */ /* 0x004fc80003f26270 */
[----:B------:R-:W-:-:S09]  /*02c0*/  SEL R11, R11, R10, !P1 ;  /* 0x0000000a0b0b7207 */ /* 0x000fd20004800000 */
[----:B------:R-:W-:-:S04]  /*02d0*/  @!P1 IADD3 R12, PT, PT, R10, 0x1, RZ ;  /* 0x000000010a0c9810 */ /* 0x000fc80007ffe0ff */
[----:B------:R-:W-:-:S13]  /*02e0*/  ISETP.GE.AND P1, PT, R12, R11, PT ;  /* 0x0000000b0c00720c */ /* 0x000fda0003f26270 */
[----:B------:R-:W-:Y:S05]  /*02f0*/  @!P1 BRA `(.L_x_2) ;  /* 0xfffffffc00dc9947 */ /* 0x000fea000383ffff */
.L_x_1:
[----:B------:R-:W-:Y:S05]  /*0300*/  BSYNC.RECONVERGENT B0 ;  /* 0x0000000000007941 */ /* 0x000fea0003800200 */
.L_x_0:
[----:B------:R-:W-:Y:S02]  /*0310*/  MOV R7, 0x1 ;  /* 0x0000000100077802 */ /* 0x000fe40000000f00 */
[----:B------:R-:W-:Y:S01]  /*0320*/  VIADDMNMX R6, R5, 0x1000, R0, PT ;  /* 0x0000100005067846 */ /* 0x000fe20003800100 */
[----:B------:R-:W-:Y:S06]  /*0330*/  @!P0 BRA `(.L_x_3) ;  /* 0x0000000000408947 */ /* 0x000fec0003800000 */
[----:B------:R-:W0:Y:S01]  /*0340*/  LDC.64 R8, c[0x0][0x388] ;  /* 0x0000e200ff087b82 */ /* 0x000e220000000a00 */
[----:B------:R-:W1:Y:S01]  /*0350*/  LDCU UR6, c[0x0][0x380] ;  /* 0x00007000ff0677ac */ /* 0x000e620008000800 */
[----:B------:R-:W-:Y:S01]  /*0360*/  HFMA2 R7, -RZ, RZ, 0, 0 ;  /* 0x00000000ff077431 */ /* 0x000fe200000001ff */
[----:B------:R-:W-:Y:S01]  /*0370*/  BSSY.RECONVERGENT B0, `(.L_x_4) ;  /* 0x000000b000007945 */ /* 0x000fe20003800200 */
[----:B-1----:R-:W-:-:S07]  /*0380*/  IMAD.U32 R14, RZ, RZ, UR6 ;  /* 0x00000006ff0e7e24 */ /* 0x002fce000f8e00ff */
.L_x_5:
        /* <DEDUP_REMOVED lines=9> */
[----:B------:R-:W-:Y:S05]  /*0420*/  BSYNC.RECONVERGENT B0 ;  /* 0x0000000000007941 */ /* 0x000fea0003800200 */
.L_x_4:
[----:B------:R-:W-:-:S07]  /*0430*/  IADD3 R7, PT, PT, R7, 0x1, RZ ;  /* 0x0000000107077810 */ /* 0x000fce0007ffe0ff */
.L_x_3:
[----:B------:R-:W-:Y:S02]  /*0440*/  VIMNMX R7, PT, PT, R7, R16, PT ;  /* 0x0000001007077248 */ /* 0x000fe40003fe0100 */
[----:B------:R-:W-:-:S04]  /*0450*/  LEA.HI R8, R3, R12, RZ, 0x1b ;  /* 0x0000000c03087211 */ /* 0x000fc800078fd8ff */
[----:B------:R-:W-:-:S13]  /*0460*/  ISETP.GE.AND P0, PT, R8, R7, PT ;  /* 0x000000070800720c */ /* 0x000fda0003f06270 */
[----:B------:R-:W-:Y:S05]  /*0470*/  @P0 BRA `(.L_x_6) ;  /* 0x0000001000240947 */ /* 0x000fea0003800000 */
.L_x_19:
[----:B0-----:R-:W0:Y:S02]  /*0480*/  LDC.64 R12, c[0x0][0x388] ;  /* 0x0000e200ff0c7b82 */ /* 0x001e240000000a00 */
[----:B0-----:R-:W-:-:S05]  /*0490*/  IMAD.WIDE.U32 R12, R8, 0x4, R12 ;  /* 0x00000004080c7825 */ /* 0x001fca00078e000c */
[----:B-12---:R-:W2:Y:S04]  /*04a0*/  LDG.E.CONSTANT R10, desc[UR4][R12.64] ;  /* 0x000000040c0a7981 */ /* 0x006ea8000c1e9900 */
[----:B------:R-:W3:Y:S01]  /*04b0*/  LDG.E.CONSTANT R9, desc[UR4][R12.64+0x4] ;  /* 0x000004040c097981 */ /* 0x000ee2000c1e9900 */
[----:B------:R-:W-:Y:S05]  /*04c0*/  YIELD ;  /* 0x0000000000007946 */ /* 0x000fea0003800000 */
[----:B------:R-:W-:Y:S01]  /*04d0*/  BSSY B1, `(.L_x_7) ;  /* 0x00000ff000017945 */ /* 0x000fe20003800000 */
[----:B--2---:R-:W-:-:S02]  /*04e0*/  VIMNMX R15, PT, PT, R5, R10, !PT ;  /* 0x0000000a050f7248 */ /* 0x004fc40007fe0100 */
[----:B---3--:R-:W-:-:S04]  /*04f0*/  VIMNMX R14, PT, PT, R6, R9, PT ;  /* 0x00000009060e7248 */ /* 0x008fc80003fe0100 */
[----:B------:R-:W-:-:S13]  /*0500*/  ISETP.GE.AND P0, PT, R15, R14, PT ;  /* 0x0000000e0f00720c */ /* 0x000fda0003f06270 */
[----:B------:R-:W-:Y:S05]  /*0510*/  @P0 BRA `(.L_x_8) ;  /* 0x0000000c00e80947 */ /* 0x000fea0003800000 */
[----:B------:R-:W-:Y:S01]  /*0520*/  IADD3 R11, PT, PT, R4, R15, RZ ;  /* 0x0000000f040b7210 */ /* 0x000fe20007ffe0ff */
[----:B------:R-:W-:Y:S01]  /*0530*/  BSSY.RECONVERGENT B0, `(.L_x_9) ;  /* 0x00000e1000007945 */ /* 0x000fe20003800200 */
[----:B------:R-:W-:Y:S02]  /*0540*/  MOV R22, RZ ;  /* 0x000000ff00167202 */ /* 0x000fe40000000f00 */
[----:B------:R-:W-:-:S13]  /*0550*/  ISETP.GE.AND P0, PT, R11, R14, PT ;  /* 0x0000000e0b00720c */ /* 0x000fda0003f06270 */
[----:B------:R-:W-:Y:S05]  /*0560*/  @P0 BRA `(.L_x_10) ;  /* 0x0000000c00740947 */ /* 0x000fea0003800000 */
[----:B------:R-:W-:Y:S01]  /*0570*/  LOP3.LUT R13, RZ, R4, RZ, 0x33, !PT ;  /* 0x00000004ff0d7212 */ /* 0x000fe200078e33ff */
[----:B------:R-:W-:Y:S01]  /*0580*/  BSSY.RECONVERGENT B2, `(.L_x_11) ;  /* 0x000006d000027945 */ /* 0x000fe20003800200 */
[----:B------:R-:W-:Y:S01]  /*0590*/  VIADDMNMX R12, R11, 0x20, R14, !PT ;  /* 0x000000200b0c7846 */ /* 0x000fe2000780010e */
[----:B------:R-:W-:-:S03]  /*05a0*/  IMAD.MOV.U32 R22, RZ, RZ, RZ ;  /* 0x000000ffff167224 */ /* 0x000fc600078e00ff */
[----:B------:R-:W-:-:S04]  /*05b0*/  IADD3 R12, PT, PT, -R15, R12, R13 ;  /* 0x0000000c0f0c7210 */ /* 0x000fc80007ffe10d */
[C---:B------:R-:W-:Y:S02]  /*05c0*/  ISETP.GE.U32.AND P0, PT, R12.reuse, 0x1e0, PT ;  /* 0x000001e00c00780c */ /* 0x040fe40003f06070 */
[----:B------:R-:W-:-:S11]  /*05d0*/  LEA.HI R24, R12, 0x1, RZ, 0x1b ;  /* 0x000000010c187811 */ /* 0x000fd600078fd8ff */
[----:B------:R-:W-:Y:S05]  /*05e0*/  @!P0 BRA `(.L_x_12) ;  /* 0x0000000400988947 */ /* 0x000fea0003800000 */
[----:B------:R-:W0:Y:S01]  /*05f0*/  LDC.64 R12, c[0x0][0x390] ;  /* 0x0000e400ff0c7b82 */ /* 0x000e220000000a00 */
[----:B------:R-:W-:Y:S01]  /*0600*/  LOP3.LUT R25, R24, 0xffffff0, RZ, 0xc0, !PT ;  /* 0x0ffffff018197812 */ /* 0x000fe200078ec0ff */
[----:B------:R-:W-:-:S03]  /*0610*/  HFMA2 R22, -RZ, RZ, 0, 0 ;  /* 0x00000000ff167431 */ /* 0x000fc600000001ff */
[----:B------:R-:W-:-:S03]  /*0620*/  IADD3 R25, PT, PT, -R25, RZ, RZ ;  /* 0x000000ff19197210 */ /* 0x000fc60007ffe1ff */
[----:B------:R-:W1:Y:S01]  /*0630*/  LDC.64 R14, c[0x0][0x398] ;  /* 0x0000e600ff0e7b82 */ /* 0x000e620000000a00 */
[----:B0-----:R-:W-:-:S03]  /*0640*/  IMAD.WIDE.U32 R12, R11, 0x4, R12 ;  /* 0x000000040b0c7825 */ /* 0x001fc600078e000c */
[----:B------:R-:W-:Y:S01]  /*0650*/  IADD3 R16, P0, PT, R12, 0x400, RZ ;  /* 0x000004000c107810 */ /* 0x000fe20007f1e0ff */
[----:B-1----:R-:W-:-:S03]  /*0660*/  IMAD.WIDE.U32 R14, R11, 0x4, R14 ;  /* 0x000000040b0e7825 */ /* 0x002fc600078e000e */
[----:B------:R-:W-:Y:S02]  /*0670*/  IADD3.X R17, PT, PT, RZ, R13, RZ, P0, !PT ;  /* 0x0000000dff117210 */ /* 0x000fe400007fe4ff */
[----:B------:R-:W-:-:S04]  /*0680*/  IADD3 R18, P1, PT, R14, 0x400, RZ ;  /* 0x000004000e127810 */ /* 0x000fc80007f3e0ff */
[----:B------:R-:W-:-:S09]  /*0690*/  IADD3.X R19, PT, PT, RZ, R15, RZ, P1, !PT ;  /* 0x0000000fff137210 */ /* 0x000fd20000ffe4ff */
.L_x_13:
[----:B------:R-:W2:Y:S01]  /*06a0*/  LDG.E.CONSTANT R21, desc[UR4][R16.64+-0x400] ;  /* 0xfffc000410157981 */ /* 0x000ea2000c1e9900 */
[----:B------:R-:W2:Y:S03]  /*06b0*/  LDC.64 R12, c[0x0][0x3a0] ;  /* 0x0000e800ff0c7b82 */ /* 0x000ea60000000a00 */
[----:B------:R-:W3:Y:S01]  /*06c0*/  LDG.E.CONSTANT R23, desc[UR4][R16.64+-0x380] ;  /* 0xfffc800410177981 */ /* 0x000ee2000c1e9900 */
[----:B------:R-:W-:Y:S01]  /*06d0*/  MOV R14, R18 ;  /* 0x00000012000e7202 */ /* 0x000fe20000000f00 */
[----:B------:R-:W-:Y:S02]  /*06e0*/  IMAD.MOV.U32 R15, RZ, RZ, R19 ;  /* 0x000000ffff0f7224 */ /* 0x000fe400078e0013 */
[----:B------:R-:W4:Y:S04]  /*06f0*/  LDG.E.CONSTANT R26, desc[UR4][R16.64+-0x300] ;  /* 0xfffd0004101a7981 */ /* 0x000f28000c1e9900 */
[----:B------:R-:W5:Y:S04]  /*0700*/  LDG.E.CONSTANT R27, desc[UR4][R14.64+-0x400] ;  /* 0xfffc00040e1b7981 */ /* 0x000f68000c1e9900 */
[----:B------:R-:W4:Y:S01]  /*0710*/  LDG.E.CONSTANT R29, desc[UR4][R14.64+-0x380] ;  /* 0xfffc80040e1d7981 */ /* 0x000f22000c1e9900 */
[----:B--2---:R-:W-:-:S04]  /*0720*/  IMAD.WIDE R20, R21, 0x4, R12 ;  /* 0x0000000415147825 */ /* 0x004fc800078e020c */
[----:B---3--:R-:W-:Y:S02]  /*0730*/  IMAD.WIDE R18, R23, 0x4, R12 ;  /* 0x0000000417127825 */ /* 0x008fe400078e020c */
[----:B------:R-:W5:Y:S04]  /*0740*/  LDG.E.CONSTANT R20, desc[UR4][R20.64] ;  /* 0x0000000414147981 */ /* 0x000f68000c1e9900 */
[----:B------:R-:W2:Y:S04]  /*0750*/  LDG.E.CONSTANT R23, desc[UR4][R16.64+-0x280] ;  /* 0xfffd800410177981 */ /* 0x000ea8000c1e9900 */
[----:B------:R-:W3:Y:S04]  /*0760*/  LDG.E.CONSTANT R18, desc[UR4][R18.64] ;  /* 0x0000000412127981 */ /* 0x000ee8000c1e9900 */
[----:B------:R-:W3:Y:S04]  /*0770*/  LDG.E.CONSTANT R21, desc[UR4][R14.64+-0x300] ;  /* 0xfffd00040e157981 */ /* 0x000ee8000c1e9900 */
[----:B------:R-:W3:Y:S01]  /*0780*/  LDG.E.CONSTANT R19, desc[UR4][R16.64+-0x180] ;  /* 0xfffe800410137981 */ /* 0x000ee2000c1e9900 */
[----:B-----5:R-:W-:Y:S01]  /*0790*/  FFMA R28, R27, R20, R22 ;  /* 0x000000141b1c7223 */ /* 0x020fe20000000016 */
[----:B----4-:R-:W-:-:S02]  /*07a0*/  IMAD.WIDE R26, R26, 0x4, R12 ;  /* 0x000000041a1a7825 */ /* 0x010fc400078e020c */
[----:B------:R-:W4:Y:S04]  /*07b0*/  LDG.E.CONSTANT R20, desc[UR4][R16.64+-0x200] ;  /* 0xfffe000410147981 */ /* 0x000f28000c1e9900 */
[----:B------:R-:W5:Y:S01]  /*07c0*/  LDG.E.CONSTANT R26, desc[UR4][R26.64] ;  /* 0x000000041a1a7981 */ /* 0x000f62000c1e9900 */
[----:B--2---:R-:W-:-:S04]  /*07d0*/  IMAD.WIDE R22, R23, 0x4, R12 ;  /* 0x0000000417167825 */ /* 0x004fc800078e020c */
[----:B---3--:R-:W-:Y:S02]  /*07e0*/  FFMA R28, R29, R18, R28 ;  /* 0x000000121d1c7223 */ /* 0x008fe4000000001c */
[----:B------:R-:W2:Y:S04]  /*07f0*/  LDG.E.CONSTANT R29, desc[UR4][R14.64+-0x280] ;  /* 0xfffd80040e1d7981 */ /* 0x000ea8000c1e9900 */
[----:B------:R-:W2:Y:S01]  /*0800*/  LDG.E.CONSTANT R22, desc[UR4][R22.64] ;  /* 0x0000000416167981 */ /* 0x000ea2000c1e9900 */
[----:B------:R-:W-:-:S03]  /*0810*/  IMAD.WIDE R18, R19, 0x4, R12 ;  /* 0x0000000413127825 */ /* 0x000fc600078e020c */
[----:B------:R-:W3:Y:S04]  /*0820*/  LDG.E.CONSTANT R27, desc[UR4][R14.64+-0x200] ;  /* 0xfffe00040e1b7981 */ /* 0x000ee8000c1e9900 */
[----:B------:R-:W3:Y:S04]  /*0830*/  LDG.E.CONSTANT R18, desc[UR4][R18.64] ;  /* 0x0000000412127981 */ /* 0x000ee8000c1e9900 */
[----:B------:R-:W3:Y:S04]  /*0840*/  LDG.E.CONSTANT R23, desc[UR4][R16.64+-0x80] ;  /* 0xffff800410177981 */ /* 0x000ee8000c1e9900 */
[----:B------:R-:W3:Y:S01]  /*0850*/  LDG.E.CONSTANT R19, desc[UR4][R16.64] ;  /* 0x0000000410137981 */ /* 0x000ee2000c1e9900 */
[----:B-----5:R-:W-:Y:S01]  /*0860*/  FFMA R28, R21, R26, R28 ;  /* 0x0000001a151c7223 */ /* 0x020fe2000000001c */
[----:B----4-:R-:W-:-:S02]  /*0870*/  IMAD.WIDE R20, R20, 0x4, R12 ;  /* 0x0000000414147825 */ /* 0x010fc400078e020c */
[----:B------:R-:W4:Y:S04]  /*0880*/  LDG.E.CONSTANT R26, desc[UR4][R16.64+-0x100] ;  /* 0xffff0004101a7981 */ /* 0x000f28000c1e9900 */
[----:B------:R-:W5:Y:S01]  /*0890*/  LDG.E.CONSTANT R20, desc[UR4][R20.64] ;  /* 0x0000000414147981 */ /* 0x000f62000c1e9900 */
[----:B--2---:R-:W-:-:S03]  /*08a0*/  FFMA R28, R29, R22, R28 ;  /* 0x000000161d1c7223 */ /* 0x004fc6000000001c */
[----:B------:R-:W2:Y:S04]  /*08b0*/  LDG.E.CONSTANT R29, desc[UR4][R14.64+-0x180] ;  /* 0xfffe80040e1d7981 */ /* 0x000ea8000c1e9900 */
[----:B------:R-:W2:Y:S01]  /*08c0*/  LDG.E.CONSTANT R21, desc[UR4][R16.64+0x80] ;  /* 0x0000800410157981 */ /* 0x000ea2000c1e9900 */
[----:B---3--:R-:W-:-:S06]  /*08d0*/  IMAD.WIDE R22, R23, 0x4, R12 ;  /* 0x0000000417167825 */ /* 0x008fcc00078e020c */
[----:B------:R-:W3:Y:S04]  /*08e0*/  LDG.E.CONSTANT R23, desc[UR4][R22.64] ;  /* 0x0000000416177981 */ /* 0x000ee8000c1e9900 */
[----:B------:R-:W3:Y:S01]  /*08f0*/  LDG.E.CONSTANT R22, desc[UR4][R16.64+0x180] ;  /* 0x0001800410167981 */ /* 0x000ee2000c1e9900 */
[----:B-----5:R-:W-:Y:S01]  /*0900*/  FFMA R28, R27, R20, R28 ;  /* 0x000000141b1c7223 */ /* 0x020fe2000000001c */
[----:B----4-:R-:W-:Y:S02]  /*0910*/  IMAD.WIDE R26, R26, 0x4, R12 ;  /* 0x000000041a1a7825 */ /* 0x010fe400078e020c */
[----:B------:R-:W3:Y:S02]  /*0920*/  LDG.E.CONSTANT R20, desc[UR4][R14.64+-0x80] ;  /* 0xffff80040e147981 */ /* 0x000ee4000c1e9900 */
[----:B--2---:R-:W-:-:S02]  /*0930*/  FFMA R28, R29, R18, R28 ;  /* 0x000000121d1c7223 */ /* 0x004fc4000000001c */
[----:B------:R-:W2:Y:S04]  /*0940*/  LDG.E.CONSTANT R29, desc[UR4][R14.64+-0x100] ;  /* 0xffff00040e1d7981 */ /* 0x000ea8000c1e9900 */
[----:B------:R-:W2:Y:S01]  /*0950*/  LDG.E.CONSTANT R26, desc[UR4][R26.64] ;  /* 0x000000041a1a7981 */ /* 0x000ea2000c1e9900 */
[----:B------:R-:W-:-:S06]  /*0960*/  IMAD.WIDE R18, R19, 0x4, R12 ;  /* 0x0000000413127825 */ /* 0x000fcc00078e020c */
[----:B------:R-:W4:Y:S04]  /*0970*/  LDG.E.CONSTANT R18, desc[UR4][R18.64] ;  /* 0x0000000412127981 */ /* 0x000f28000c1e9900 */
[----:B------:R-:W4:Y:S01]  /*0980*/  LDG.E.CONSTANT R27, desc[UR4][R14.64] ;  /* 0x000000040e1b7981 */ /* 0x000f22000c1e9900 */
[----:B--2---:R-:W-:-:S03]  /*0990*/  FFMA R28, R29, R26, R28 ;  /* 0x0000001a1d1c7223 */ /* 0x004fc6000000001c */
[----:B------:R-:W2:Y:S01]  /*09a0*/  LDG.E.CONSTANT R29, desc[UR4][R16.64+0x100] ;  /* 0x00010004101d7981 */ /* 0x000ea2000c1e9900 */
[----:B---3--:R-:W-:Y:S01]  /*09b0*/  FFMA R28, R20, R23, R28 ;  /* 0x00000017141c7223 */ /* 0x008fe2000000001c */
[----:B------:R-:W-:Y:S02]  /*09c0*/  IMAD.WIDE R20, R21, 0x4, R12 ;  /* 0x0000000415147825 */ /* 0x000fe400078e020c */
[----:B------:R-:W3:Y:S04]  /*09d0*/  LDG.E.CONSTANT R23, desc[UR4][R14.64+0x80] ;  /* 0x000080040e177981 */ /* 0x000ee8000c1e9900 */
[----:B------:R-:W3:Y:S01]  /*09e0*/  LDG.E.CONSTANT R20, desc[UR4][R20.64] ;  /* 0x0000000414147981 */ /* 0x000ee2000c1e9900 */
[----:B----4-:R-:W-:Y:S01]  /*09f0*/  FFMA R28, R27, R18, R28 ;  /* 0x000000121b1c7223 */ /* 0x010fe2000000001c */
[----:B------:R-:W-:-:S06]  /*0a00*/  IMAD.WIDE R18, R22, 0x4, R12 ;  /* 0x0000000416127825 */ /* 0x000fcc00078e020c */
[----:B------:R-:W4:Y:S04]  /*0a10*/  LDG.E.CONSTANT R18, desc[UR4][R18.64] ;  /* 0x0000000412127981 */ /* 0x000f28000c1e9900 */
[----:B------:R-:W4:Y:S01]  /*0a20*/  LDG.E.CONSTANT R21, desc[UR4][R14.64+0x180] ;  /* 0x000180040e157981 */ /* 0x000f22000c1e9900 */
[----:B--2---:R-:W-:-:S03]  /*0a30*/  IMAD.WIDE R26, R29, 0x4, R12 ;  /* 0x000000041d1a7825 */ /* 0x004fc600078e020c */
[----:B------:R-:W2:Y:S04]  /*0a40*/  LDG.E.CONSTANT R29, desc[UR4][R14.64+0x100] ;  /* 0x000100040e1d7981 */ /* 0x000ea8000c1e9900 */
[----:B------:R-:W2:Y:S01]  /*0a50*/  LDG.E.CONSTANT R26, desc[UR4][R26.64] ;  /* 0x000000041a1a7981 */ /* 0x000ea2000c1e9900 */
[----:B---3--:R-:W-:-:S03]  /*0a60*/  FFMA R28, R23, R20, R28 ;  /* 0x00000014171c7223 */ /* 0x008fc6000000001c */
[----:B------:R-:W3:Y:S04]  /*0a70*/  LDG.E.CONSTANT R23, desc[UR4][R16.64+0x200] ;  /* 0x0002000410177981 */ /* 0x000ee8000c1e9900 */
[----:B------:R-:W5:Y:S04]  /*0a80*/  LDG.E.CONSTANT R20, desc[UR4][R14.64+0x200] ;  /* 0x000200040e147981 */ /* 0x000f68000c1e9900 */
[----:B------:R-:W5:Y:S01]  /*0a90*/  LDG.E.CONSTANT R27, desc[UR4][R16.64+0x380] ;  /* 0x00038004101b7981 */ /* 0x000f62000c1e9900 */
[----:B--2---:R-:W-:-:S03]  /*0aa0*/  FFMA R28, R29, R26, R28 ;  /* 0x0000001a1d1c7223 */ /* 0x004fc6000000001c */
[----:B------:R-:W2:Y:S01]  /*0ab0*/  LDG.E.CONSTANT R29, desc[UR4][R16.64+0x280] ;  /* 0x00028004101d7981 */ /* 0x000ea2000c1e9900 */
[----:B---3--:R-:W-:-:S04]  /*0ac0*/  IMAD.WIDE R22, R23, 0x4, R12 ;  /* 0x0000000417167825 */ /* 0x008fc800078e020c */
[----:B----4-:R-:W-:Y:S02]  /*0ad0*/  FFMA R21, R21, R18, R28 ;  /* 0x0000001215157223 */ /* 0x010fe4000000001c */
[----:B------:R-:W3:Y:S04]  /*0ae0*/  LDG.E.CONSTANT R28, desc[UR4][R16.64+0x300] ;  /* 0x00030004101c7981 */ /* 0x000ee8000c1e9900 */
[----:B------:R-:W5:Y:S04]  /*0af0*/  LDG.E.CONSTANT R22, desc[UR4][R22.64] ;  /* 0x0000000416167981 */ /* 0x000f68000c1e9900 */
[----:B------:R-:W4:Y:S01]  /*0b00*/  LDG.E.CONSTANT R23, desc[UR4][R14.64+0x380] ;  /* 0x000380040e177981 */ /* 0x000f22000c1e9900 */
[----:B--2---:R-:W-:-:S03]  /*0b10*/  IMAD.WIDE R18, R29, 0x4, R12 ;  /* 0x000000041d127825 */ /* 0x004fc600078e020c */
[----:B------:R-:W2:Y:S04]  /*0b20*/  LDG.E.CONSTANT R29, desc[UR4][R14.64+0x280] ;  /* 0x000280040e1d7981 */ /* 0x000ea8000c1e9900 */
[----:B------:R0:W2:Y:S01]  /*0b30*/  LDG.E.CONSTANT R19, desc[UR4][R18.64] ;  /* 0x0000000412137981 */ /* 0x0000a2000c1e9900 */
[----:B-----5:R-:W-:Y:S01]  /*0b40*/  FFMA R26, R20, R22, R21 ;  /* 0x00000016141a7223 */ /* 0x020fe20000000015 */
[----:B---3--:R-:W-:-:S04]  /*0b50*/  IMAD.WIDE R20, R28, 0x4, R12 ;  /* 0x000000041c147825 */ /* 0x008fc800078e020c */
[----:B------:R-:W-:Y:S02]  /*0b60*/  IMAD.WIDE R12, R27, 0x4, R12 ;  /* 0x000000041b0c7825 */ /* 0x000fe400078e020c */
[----:B------:R-:W3:Y:S04]  /*0b70*/  LDG.E.CONSTANT R20, desc[UR4][R20.64] ;  /* 0x0000000414147981 */ /* 0x000ee8000c1e9900 */
[----:B------:R-:W3:Y:S04]  /*0b80*/  LDG.E.CONSTANT R27, desc[UR4][R14.64+0x300] ;  /* 0x000300040e1b7981 */ /* 0x000ee8000c1e9900 */
[----:B------:R-:W4:Y:S01]  /*0b90*/  LDG.E.CONSTANT R12, desc[UR4][R12.64] ;  /* 0x000000040c0c7981 */ /* 0x000f22000c1e9900 */
[----:B------:R-:W-:-:S04]  /*0ba0*/  IADD3 R25, PT, PT, R25, 0x10, RZ ;  /* 0x0000001019197810 */ /* 0x000fc80007ffe0ff */
[----:B------:R-:W-:Y:S02]  /*0bb0*/  ISETP.NE.AND P0, PT, R25, RZ, PT ;  /* 0x000000ff1900720c */ /* 0x000fe40003f05270 */
[----:B------:R-:W-:Y:S02]  /*0bc0*/  IADD3 R16, P1, PT, R16, 0x800, RZ ;  /* 0x0000080010107810 */ /* 0x000fe40007f3e0ff */
[----:B0-----:R-:W-:Y:S02]  /*0bd0*/  IADD3 R18, P2, PT, R14, 0x800, RZ ;  /* 0x000008000e127810 */ /* 0x001fe40007f5e0ff */
[----:B------:R-:W-:Y:S02]  /*0be0*/  IADD3.X R17, PT, PT, RZ, R17, RZ, P1, !PT ;  /* 0x00000011ff117210 */ /* 0x000fe40000ffe4ff */
[----:B------:R-:W-:Y:S01]  /*0bf0*/  IADD3 R11, PT, PT, R11, 0x200, RZ ;  /* 0x000002000b0b7810 */ /* 0x000fe20007ffe0ff */
[----:B--2---:R-:W-:Y:S01]  /*0c00*/  FFMA R26, R29, R19, R26 ;  /* 0x000000131d1a7223 */ /* 0x004fe2000000001a */
[----:B------:R-:W-:-:S03]  /*0c10*/  IADD3.X R19, PT, PT, RZ, R15, RZ, P2, !PT ;  /* 0x0000000fff137210 */ /* 0x000fc600017fe4ff */
[----:B---3--:R-:W-:-:S04]  /*0c20*/  FFMA R26, R27, R20, R26 ;  /* 0x000000141b1a7223 */ /* 0x008fc8000000001a */
[----:B----4-:R-:W-:Y:S01]  /*0c30*/  FFMA R22, R23, R12, R26 ;  /* 0x0000000c17167223 */ /* 0x010fe2000000001a */
[----:B------:R-:W-:Y:S06]  /*0c40*/  @P0 BRA `(.L_x_13) ;  /* 0xfffffff800940947 */ /* 0x000fec000383ffff */
.L_x_12:
[----:B------:R-:W-:Y:S05]  /*0c50*/  BSYNC.RECONVERGENT B2 ;  /* 0x0000000000027941 */ /* 0x000fea0003800200 */
.L_x_11:
[----:B------:R-:W-:-:S13]  /*0c60*/  LOP3.LUT P0, R12, R24, 0xf, RZ, 0xc0, !PT ;  /* 0x0000000f180c7812 */ /* 0x000fda000780c0ff */
[----:B------:R-:W-:Y:S05]  /*0c70*/  @!P0 BRA `(.L_x_10) ;  /* 0x0000000400b08947 */ /* 0x000fea0003800000 */
[----:B------:R-:W-:Y:S01]  /*0c80*/  ISETP.GE.U32.AND P0, PT, R12, 0x8, PT ;  /* 0x000000080c00780c */ /* 0x000fe20003f06070 */
[----:B------:R-:W-:-:S12]  /*0c90*/  BSSY.RECONVERGENT B2, `(.L_x_14) ;  /* 0x0000030000027945 */ /* 0x000fd80003800200 */
[----:B------:R-:W-:Y:S05]  /*0ca0*/  @!P0 BRA `(.L_x_15) ;  /* 0x0000000000b88947 */ /* 0x000fea0003800000 */
[----:B------:R-:W0:Y:S08]  /*0cb0*/  LDC.64 R16, c[0x0][0x390] ;  /* 0x0000e400ff107b82 */ /* 0x000e300000000a00 */
[----:B------:R-:W1:Y:S08]  /*0cc0*/  LDC.64 R12, c[0x0][0x3a0] ;  /* 0x0000e800ff0c7b82 */ /* 0x000e700000000a00 */
[----:B------:R-:W2:Y:S01]  /*0cd0*/  LDC.64 R14, c[0x0][0x398] ;  /* 0x0000e600ff0e7b82 */ /* 0x000ea20000000a00 */
[----:B0-----:R-:W-:-:S05]  /*0ce0*/  IMAD.WIDE.U32 R16, R11, 0x4, R16 ;  /* 0x000000040b107825 */ /* 0x001fca00078e0010 */
[----:B------:R-:W1:Y:S04]  /*0cf0*/  LDG.E.CONSTANT R19, desc[UR4][R16.64] ;  /* 0x0000000410137981 */ /* 0x000e68000c1e9900 */
[----:B------:R-:W3:Y:S04]  /*0d00*/  LDG.E.CONSTANT R21, desc[UR4][R16.64+0x80] ;  /* 0x0000800410157981 */ /* 0x000ee8000c1e9900 */
[----:B------:R-:W4:Y:S01]  /*0d10*/  LDG.E.CONSTANT R27, desc[UR4][R16.64+0x100] ;  /* 0x00010004101b7981 */ /* 0x000f22000c1e9900 */
[----:B--2---:R-:W-:-:S03]  /*0d20*/  IMAD.WIDE.U32 R14, R11, 0x4, R14 ;  /* 0x000000040b0e7825 */ /* 0x004fc600078e000e */
[----:B------:R-:W2:Y:S04]  /*0d30*/  LDG.E.CONSTANT R29, desc[UR4][R16.64+0x180] ;  /* 0x00018004101d7981 */ /* 0x000ea8000c1e9900 */
[----:B------:R-:W5:Y:S04]  /*0d40*/  LDG.E.CONSTANT R23, desc[UR4][R14.64] ;  /* 0x000000040e177981 */ /* 0x000f68000c1e9900 */
[----:B------:R-:W2:Y:S01]  /*0d50*/  LDG.E.CONSTANT R25, desc[UR4][R14.64+0x80] ;  /* 0x000080040e197981 */ /* 0x000ea2000c1e9900 */
[----:B-1----:R-:W-:-:S06]  /*0d60*/  IMAD.WIDE R18, R19, 0x4, R12 ;  /* 0x0000000413127825 */ /* 0x002fcc00078e020c */
[----:B------:R-:W5:Y:S01]  /*0d70*/  LDG.E.CONSTANT R18, desc[UR4][R18.64] ;  /* 0x0000000412127981 */ /* 0x000f62000c1e9900 */
[----:B---3--:R-:W-:-:S06]  /*0d80*/  IMAD.WIDE R20, R21, 0x4, R12 ;  /* 0x0000000415147825 */ /* 0x008fcc00078e020c */
[----:B------:R-:W3:Y:S04]  /*0d90*/  LDG.E.CONSTANT R20, desc[UR4][R20.64] ;  /* 0x0000000414147981 */ /* 0x000ee8000c1e9900 */
[----:B------:R-:W3:Y:S04]  /*0da0*/  LDG.E.CONSTANT R19, desc[UR4][R16.64+0x300] ;  /* 0x0003000410137981 */ /* 0x000ee8000c1e9900 */
[----:B------:R-:W3:Y:S01]  /*0db0*/  LDG.E.CONSTANT R21, desc[UR4][R16.64+0x280] ;  /* 0x0002800410157981 */ /* 0x000ee2000c1e9900 */
[----:B-----5:R-:W-:Y:S01]  /*0dc0*/  FFMA R28, R23, R18, R22 ;  /* 0x00000012171c7223 */ /* 0x020fe20000000016 */
[----:B----4-:R-:W-:-:S02]  /*0dd0*/  IMAD.WIDE R22, R27, 0x4, R12 ;  /* 0x000000041b167825 */ /* 0x010fc400078e020c */
[----:B------:R-:W4:Y:S02]  /*0de0*/  LDG.E.CONSTANT R18, desc[UR4][R16.64+0x200] ;  /* 0x0002000410127981 */ /* 0x000f24000c1e9900 */
[----:B--2---:R-:W-:Y:S02]  /*0df0*/  IMAD.WIDE R26, R29, 0x4, R12 ;  /* 0x000000041d1a7825 */ /* 0x004fe400078e020c */
[----:B------:R-:W2:Y:S02]  /*0e00*/  LDG.E.CONSTANT R22, desc[UR4][R22.64] ;  /* 0x0000000416167981 */ /* 0x000ea4000c1e9900 */
[----:B---3--:R-:W-:Y:S02]  /*0e10*/  FFMA R28, R25, R20, R28 ;  /* 0x00000014191c7223 */ /* 0x008fe4000000001c */
[----:B------:R-:W3:Y:S04]  /*0e20*/  LDG.E.CONSTANT R26, desc[UR4][R26.64] ;  /* 0x000000041a1a7981 */ /* 0x000ee8000c1e9900 */
[----:B------:R-:W3:Y:S04]  /*0e30*/  LDG.E.CONSTANT R25, desc[UR4][R14.64+0x180] ;  /* 0x000180040e197981 */ /* 0x000ee8000c1e9900 */
[----:B------:R-:W2:Y:S04]  /*0e40*/  LDG.E.CONSTANT R23, desc[UR4][R14.64+0x100] ;  /* 0x000100040e177981 */ /* 0x000ea8000c1e9900 */
[----:B------:R-:W5:Y:S01]  /*0e50*/  LDG.E.CONSTANT R29, desc[UR4][R16.64+0x380] ;  /* 0x00038004101d7981 */ /* 0x000f62000c1e9900 */
[----:B------:R-:W-:-:S06]  /*0e60*/  IMAD.WIDE R20, R21, 0x4, R12 ;  /* 0x0000000415147825 */ /* 0x000fcc00078e020c */
[----:B------:R-:W5:Y:S04]  /*0e70*/  LDG.E.CONSTANT R21, desc[UR4][R20.64] ;  /* 0x0000000414157981 */ /* 0x000f68000c1e9900 */
[----:B------:R-:W5:Y:S04]  /*0e80*/  LDG.E.CONSTANT R16, desc[UR4][R14.64+0x300] ;  /* 0x000300040e107981 */ /* 0x000f68000c1e9900 */
[----:B------:R-:W5:Y:S01]  /*0e90*/  LDG.E.CONSTANT R17, desc[UR4][R14.64+0x380] ;  /* 0x000380040e117981 */ /* 0x000f62000c1e9900 */
[----:B--2---:R-:W-:Y:S01]  /*0ea0*/  FFMA R28, R23, R22, R28 ;  /* 0x00000016171c7223 */ /* 0x004fe2000000001c */
[----:B----4-:R-:W-:-:S04]  /*0eb0*/  IMAD.WIDE R22, R18, 0x4, R12 ;  /* 0x0000000412167825 */ /* 0x010fc800078e020c */
[----:B---3--:R-:W-:Y:S02]  /*0ec0*/  FFMA R25, R25, R26, R28 ;  /* 0x0000001a19197223 */ /* 0x008fe4000000001c */
[----:B------:R-:W2:Y:S01]  /*0ed0*/  LDG.E.CONSTANT R28, desc[UR4][R14.64+0x200] ;  /* 0x000200040e1c7981 */ /* 0x000ea2000c1e9900 */
[----:B------:R-:W-:-:S03]  /*0ee0*/  IMAD.WIDE R18, R19, 0x4, R12 ;  /* 0x0000000413127825 */ /* 0x000fc600078e020c */
[----:B------:R-:W2:Y:S01]  /*0ef0*/  LDG.E.CONSTANT R22, desc[UR4][R22.64] ;  /* 0x0000000416167981 */ /* 0x000ea2000c1e9900 */
[----:B-----5:R-:W-:-:S03]  /*0f00*/  IMAD.WIDE R12, R29, 0x4, R12 ;  /* 0x000000041d0c7825 */ /* 0x020fc600078e020c */
[----:B------:R-:W3:Y:S04]  /*0f10*/  LDG.E.CONSTANT R26, desc[UR4][R14.64+0x280] ;  /* 0x000280040e1a7981 */ /* 0x000ee8000c1e9900 */
[----:B------:R-:W4:Y:S04]  /*0f20*/  LDG.E.CONSTANT R18, desc[UR4][R18.64] ;  /* 0x0000000412127981 */ /* 0x000f28000c1e9900 */
[----:B------:R-:W5:Y:S01]  /*0f30*/  LDG.E.CONSTANT R12, desc[UR4][R12.64] ;  /* 0x000000040c0c7981 */ /* 0x000f62000c1e9900 */
[----:B------:R-:W-:Y:S01]  /*0f40*/  IADD3 R11, PT, PT, R11, 0x100, RZ ;  /* 0x000001000b0b7810 */ /* 0x000fe20007ffe0ff */
[----:B--2---:R-:W-:-:S04]  /*0f50*/  FFMA R25, R28, R22, R25 ;  /* 0x000000161c197223 */ /* 0x004fc80000000019 */
[----:B---3--:R-:W-:-:S04]  /*0f60*/  FFMA R25, R26, R21, R25 ;  /* 0x000000151a197223 */ /* 0x008fc80000000019 */
[----:B----4-:R-:W-:-:S04]  /*0f70*/  FFMA R16, R16, R18, R25 ;  /* 0x0000001210107223 */ /* 0x010fc80000000019 */
[----:B-----5:R-:W-:-:S07]  /*0f80*/  FFMA R22, R17, R12, R16 ;  /* 0x0000000c11167223 */ /* 0x020fce0000000010 */
.L_x_15:
[----:B------:R-:W-:Y:S05]  /*0f90*/  BSYNC.RECONVERGENT B2 ;  /* 0x0000000000027941 */ /* 0x000fea0003800200 */
.L_x_14:
[----:B------:R-:W-:-:S13]  /*0fa0*/  LOP3.LUT P0, R12, R24, 0x7, RZ, 0xc0, !PT ;  /* 0x00000007180c7812 */ /* 0x000fda000780c0ff */
[----:B------:R-:W-:Y:S05]  /*0fb0*/  @!P0 BRA `(.L_x_10) ;  /* 0x0000000000e08947 */ /* 0x000fea0003800000 */
[----:B------:R-:W-:Y:S01]  /*0fc0*/  ISETP.GE.U32.AND P0, PT, R12, 0x4, PT ;  /* 0x000000040c00780c */ /* 0x000fe20003f06070 */
[----:B------:R-:W-:Y:S01]  /*0fd0*/  BSSY.RECONVERGENT B2, `(.L_x_16) ;  /* 0x000001e000027945 */ /* 0x000fe20003800200 */
[----:B------:R-:W-:-:S04]  /*0fe0*/  LOP3.LUT R24, R24, 0x3, RZ, 0xc0, !PT ;  /* 0x0000000318187812 */ /* 0x000fc800078ec0ff */
[----:B------:R-:W-:-:S07]  /*0ff0*/  ISETP.NE.AND P1, PT, R24, RZ, PT ;  /* 0x000000ff1800720c */ /* 0x000fce0003f25270 */
[----:B------:R-:W-:Y:S06]  /*1000*/  @!P0 BRA `(.L_x_17) ;  /* 0x0000000000688947 */ /* 0x000fec0003800000 */
[----:B------:R-:W0:Y:S08]  /*1010*/  LDC.64 R26, c[0x0][0x390] ;  /* 0x0000e400ff1a7b82 */ /* 0x000e300000000a00 */
[----:B------:R-:W1:Y:S08]  /*1020*/  LDC.64 R16, c[0x0][0x3a0] ;  /* 0x0000e800ff107b82 */ /* 0x000e700000000a00 */
[----:B------:R-:W2:Y:S01]  /*1030*/  LDC.64 R18, c[0x0][0x398] ;  /* 0x0000e600ff127b82 */ /* 0x000ea20000000a00 */
[----:B0-----:R-:W-:-:S05]  /*1040*/  IMAD.WIDE.U32 R26, R11, 0x4, R26 ;  /* 0x000000040b1a7825 */ /* 0x001fca00078e001a */
[----:B------:R-:W1:Y:S04]  /*1050*/  LDG.E.CONSTANT R21, desc[UR4][R26.64] ;  /* 0x000000041a157981 */ /* 0x000e68000c1e9900 */
[----:B------:R-:W3:Y:S04]  /*1060*/  LDG.E.CONSTANT R13, desc[UR4][R26.64+0x80] ;  /* 0x000080041a0d7981 */ /* 0x000ee8000c1e9900 */
[----:B------:R-:W4:Y:S04]  /*1070*/  LDG.E.CONSTANT R15, desc[UR4][R26.64+0x100] ;  /* 0x000100041a0f7981 */ /* 0x000f28000c1e9900 */
[----:B------:R-:W5:Y:S01]  /*1080*/  LDG.E.CONSTANT R23, desc[UR4][R26.64+0x180] ;  /* 0x000180041a177981 */ /* 0x000f62000c1e9900 */
[----:B--2---:R-:W-:-:S05]  /*1090*/  IMAD.WIDE.U32 R18, R11, 0x4, R18 ;  /* 0x000000040b127825 */ /* 0x004fca00078e0012 */
[----:B------:R-:W2:Y:S04]  /*10a0*/  LDG.E.CONSTANT R25, desc[UR4][R18.64] ;  /* 0x0000000412197981 */ /* 0x000ea8000c1e9900 */
[----:B------:R-:W2:Y:S04]  /*10b0*/  LDG.E.CONSTANT R28, desc[UR4][R18.64+0x80] ;  /* 0x00008004121c7981 */ /* 0x000ea8000c1e9900 */
[----:B------:R-:W2:Y:S01]  /*10c0*/  LDG.E.CONSTANT R26, desc[UR4][R18.64+0x100] ;  /* 0x00010004121a7981 */ /* 0x000ea2000c1e9900 */
[----:B-1----:R-:W-:-:S04]  /*10d0*/  IMAD.WIDE R20, R21, 0x4, R16 ;  /* 0x0000000415147825 */ /* 0x002fc800078e0210 */
[--C-:B---3--:R-:W-:Y:S02]  /*10e0*/  IMAD.WIDE R12, R13, 0x4, R16.reuse ;  /* 0x000000040d0c7825 */ /* 0x108fe400078e0210 */
[----:B------:R-:W2:Y:S02]  /*10f0*/  LDG.E.CONSTANT R21, desc[UR4][R20.64] ;  /* 0x0000000414157981 */ /* 0x000ea4000c1e9900 */
[--C-:B----4-:R-:W-:Y:S02]  /*1100*/  IMAD.WIDE R14, R15, 0x4, R16.reuse ;  /* 0x000000040f0e7825 */ /* 0x110fe400078e0210 */
[----:B------:R-:W3:Y:S02]  /*1110*/  LDG.E.CONSTANT R13, desc[UR4][R12.64] ;  /* 0x000000040c0d7981 */ /* 0x000ee4000c1e9900 */
[----:B-----5:R-:W-:Y:S02]  /*1120*/  IMAD.WIDE R16, R23, 0x4, R16 ;  /* 0x0000000417107825 */ /* 0x020fe400078e0210 */
[----:B------:R-:W4:Y:S04]  /*1130*/  LDG.E.CONSTANT R14, desc[UR4][R14.64] ;  /* 0x000000040e0e7981 */ /* 0x000f28000c1e9900 */
[----:B------:R-:W5:Y:S04]  /*1140*/  LDG.E.CONSTANT R23, desc[UR4][R18.64+0x180] ;  /* 0x0001800412177981 */ /* 0x000f68000c1e9900 */
[----:B------:R-:W5:Y:S01]  /*1150*/  LDG.E.CONSTANT R16, desc[UR4][R16.64] ;  /* 0x0000000410107981 */ /* 0x000f62000c1e9900 */
[----:B------:R-:W-:-:S02]  /*1160*/  VIADD R11, R11, 0x80 ;  /* 0x000000800b0b7836 */ /* 0x000fc40000000000 */
[----:B--2---:R-:W-:-:S04]  /*1170*/  FFMA R25, R25, R21, R22 ;  /* 0x0000001519197223 */ /* 0x004fc80000000016 */
[----:B---3--:R-:W-:-:S04]  /*1180*/  FFMA R25, R28, R13, R25 ;  /* 0x0000000d1c197223 */ /* 0x008fc80000000019 */
[----:B----4-:R-:W-:-:S04]  /*1190*/  FFMA R25, R26, R14, R25 ;  /* 0x0000000e1a197223 */ /* 0x010fc80000000019 */
[----:B-----5:R-:W-:-:S07]  /*11a0*/  FFMA R22, R23, R16, R25 ;  /* 0x0000001017167223 */ /* 0x020fce0000000019 */
.L_x_17:
[----:B------:R-:W-:Y:S05]  /*11b0*/  BSYNC.RECONVERGENT B2 ;  /* 0x0000000000027941 */ /* 0x000fea0003800200 */
.L_x_16:
[----:B------:R-:W-:Y:S05]  /*11c0*/  @!P1 BRA `(.L_x_10) ;  /* 0x00000000005c9947 */ /* 0x000fea0003800000 */
[----:B------:R-:W0:Y:S08]  /*11d0*/  LDC.64 R16, c[0x0][0x390] ;  /* 0x0000e400ff107b82 */ /* 0x000e300000000a00 */
[----:B------:R-:W1:Y:S08]  /*11e0*/  LDC.64 R12, c[0x0][0x3a0] ;  /* 0x0000e800ff0c7b82 */ /* 0x000e700000000a00 */
[----:B------:R-:W2:Y:S01]  /*11f0*/  LDC.64 R14, c[0x0][0x398] ;  /* 0x0000e600ff0e7b82 */ /* 0x000ea20000000a00 */
[----:B0-----:R-:W-:-:S05]  /*1200*/  IMAD.WIDE.U32 R16, R11, 0x4, R16 ;  /* 0x000000040b107825 */ /* 0x001fca00078e0010 */
[----:B------:R-:W1:Y:S01]  /*1210*/  LDG.E.CONSTANT R19, desc[UR4][R16.64] ;  /* 0x0000000410137981 */ /* 0x000e62000c1e9900 */
[----:B--2---:R-:W-:-:S05]  /*1220*/  IMAD.WIDE.U32 R14, R11, 0x4, R14 ;  /* 0x000000040b0e7825 */ /* 0x004fca00078e000e */
[----:B------:R-:W2:Y:S01]  /*1230*/  LDG.E.CONSTANT R11, desc[UR4][R14.64] ;  /* 0x000000040e0b7981 */ /* 0x000ea2000c1e9900 */
[----:B-1----:R-:W-:-:S06]  /*1240*/  IMAD.WIDE R18, R19, 0x4, R12 ;  /* 0x0000000413127825 */ /* 0x002fcc00078e020c */
[----:B------:R-:W2:Y:S01]  /*1250*/  LDG.E.CONSTANT R18, desc[UR4][R18.64] ;  /* 0x0000000412127981 */ /* 0x000ea2000c1e9900 */
[----:B------:R-:W-:Y:S01]  /*1260*/  ISETP.NE.AND P0, PT, R24, 0x1, PT ;  /* 0x000000011800780c */ /* 0x000fe20003f05270 */
[----:B--2---:R-:W-:-:S12]  /*1270*/  FFMA R22, R11, R18, R22 ;  /* 0x000000120b167223 */ /* 0x004fd80000000016 */
[----:B------:R-:W-:Y:S05]  /*1280*/  @!P0 BRA `(.L_x_10) ;  /* 0x00000000002c8947 */ /* 0x000fea0003800000 */
[----:B------:R-:W-:Y:S01]  /*1290*/  ISETP.NE.AND P0, PT, R24, 0x2, PT ;  /* 0x000000021800780c */ /* 0x000fe20003f05270 */
[----:B------:R-:W2:Y:S04]  /*12a0*/  LDG.E.CONSTANT R19, desc[UR4][R16.64+0x80] ;  /* 0x0000800410137981 */ /* 0x000ea8000c1e9900 */
[----:B------:R-:W3:Y:S08]  /*12b0*/  LDG.E.CONSTANT R11, desc[UR4][R14.64+0x80] ;  /* 0x000080040e0b7981 */ /* 0x000ef0000c1e9900 */
[----:B------:R-:W4:Y:S01]  /*12c0*/  @P0 LDG.E.CONSTANT R21, desc[UR4][R16.64+0x100] ;  /* 0x0001000410150981 */ /* 0x000f22000c1e9900 */
[----:B--2---:R-:W-:-:S06]  /*12d0*/  IMAD.WIDE R18, R19, 0x4, R12 ;  /* 0x0000000413127825 */ /* 0x004fcc00078e020c */
[----:B------:R-:W3:Y:S01]  /*12e0*/  LDG.E.CONSTANT R18, desc[UR4][R18.64] ;  /* 0x0000000412127981 */ /* 0x000ee2000c1e9900 */
[----:B----4-:R-:W-:-:S03]  /*12f0*/  @P0 IMAD.WIDE R12, R21, 0x4, R12 ;  /* 0x00000004150c0825 */ /* 0x010fc600078e020c */
[----:B------:R-:W2:Y:S04]  /*1300*/  @P0 LDG.E.CONSTANT R21, desc[UR4][R14.64+0x100] ;  /* 0x000100040e150981 */ /* 0x000ea8000c1e9900 */
[----:B------:R-:W2:Y:S01]  /*1310*/  @P0 LDG.E.CONSTANT R12, desc[UR4][R12.64] ;  /* 0x000000040c0c0981 */ /* 0x000ea2000c1e9900 */
[----:B---3--:R-:W-:-:S04]  /*1320*/  FFMA R22, R11, R18, R22 ;  /* 0x000000120b167223 */ /* 0x008fc80000000016 */
[----:B--2---:R-:W-:-:S07]  /*1330*/  @P0 FFMA R22, R21, R12, R22 ;  /* 0x0000000c15160223 */ /* 0x004fce0000000016 */
.L_x_10:
[----:B------:R-:W-:Y:S05]  /*1340*/  BSYNC.RECONVERGENT B0 ;  /* 0x0000000000007941 */ /* 0x000fea0003800200 */
.L_x_9:
[----:B------:R-:W-:Y:S01]  /*1350*/  UMOV UR6, 0xffffffff ;  /* 0xffffffff00067882 */ /* 0x000fe20000000000 */
[----:B------:R-:W-:Y:S02]  /*1360*/  ISETP.NE.AND P0, PT, R4, RZ, PT ;  /* 0x000000ff0400720c */ /* 0x000fe40003f05270 */
[----:B------:R-:W-:Y:S11]  /*1370*/  BRA.DIV UR6, `(.L_x_18) ;  /* 0x0000000206a87947 */ /* 0x000ff6000b800000 */
[----:B------:R-:W0:Y:S02]  /*1380*/  SHFL.DOWN PT, R11, R22, 0x10, 0x1f ;  /* 0x0a001f00160b7f89 */ /* 0x000e2400000e0000 */
[----:B0-----:R-:W-:-:S05]  /*1390*/  FADD R11, R11, R22 ;  /* 0x000000160b0b7221 */ /* 0x001fca0000000000 */
[----:B------:R-:W0:Y:S02]  /*13a0*/  SHFL.DOWN PT, R12, R11, 0x8, 0x1f ;  /* 0x09001f000b0c7f89 */ /* 0x000e2400000e0000 */
[----:B0-----:R-:W-:-:S05]  /*13b0*/  FADD R12, R11, R12 ;  /* 0x0000000c0b0c7221 */ /* 0x001fca0000000000 */
[----:B------:R-:W0:Y:S02]  /*13c0*/  SHFL.DOWN PT, R13, R12, 0x4, 0x1f ;  /* 0x08801f000c0d7f89 */ /* 0x000e2400000e0000 */
[----:B0-----:R-:W-:-:S05]  /*13d0*/  FADD R13, R12, R13 ;  /* 0x0000000d0c0d7221 */ /* 0x001fca0000000000 */
[----:B------:R-:W0:Y:S02]  /*13e0*/  SHFL.DOWN PT, R14, R13, 0x2, 0x1f ;  /* 0x08401f000d0e7f89 */ /* 0x000e2400000e0000 */
[----:B0-----:R-:W-:-:S05]  /*13f0*/  FADD R14, R13, R14 ;  /* 0x0000000e0d0e7221 */ /* 0x001fca0000000000 */
[----:B------:R0:W1:Y:S02]  /*1400*/  SHFL.DOWN PT, R15, R14, 0x1, 0x1f ;  /* 0x08201f000e0f7f89 */ /* 0x00006400000e0000 */
.L_x_27:
[----:B-1----:R-:W-:Y:S01]  /*1410*/  FADD R15, R14, R15 ;  /* 0x0000000f0e0f7221 */ /* 0x002fe20000000000 */
[----:B------:R-:W-:Y:S06]  /*1420*/  @P0 BRA `(.L_x_8) ;  /* 0x0000000000240947 */ /* 0x000fec0003800000 */
[----:B------:R-:W-:-:S04]  /*1430*/  ISETP.GT.AND P0, PT, R9, R6, PT ;  /* 0x000000060900720c */ /* 0x000fc80003f04270 */
[----:B------:R-:W-:-:S13]  /*1440*/  ISETP.LT.OR P0, PT, R10, R5, P0 ;  /* 0x000000050a00720c */ /* 0x000fda0000701670 */
[----:B------:R-:W1:Y:S02]  /*1450*/  @!P0 LDC.64 R10, c[0x0][0x3a8] ;  /* 0x0000ea00ff0a8b82 */ /* 0x000e640000000a00 */
[----:B-1----:R-:W-:-:S05]  /*1460*/  @!P0 IMAD.WIDE.U32 R10, R8, 0x4, R10 ;  /* 0x00000004080a8825 */ /* 0x002fca00078e000a */
[----:B------:R1:W-:Y:S01]  /*1470*/  @!P0 STG.E desc[UR4][R10.64], R15 ;  /* 0x0000000f0a008986 */ /* 0x0003e2000c101904 */
[----:B------:R-:W-:Y:S05]  /*1480*/  @!P0 BRA `(.L_x_8) ;  /* 0x00000000000c8947 */ /* 0x000fea0003800000 */
[----:B-1----:R-:W1:Y:S02]  /*1490*/  LDC.64 R10, c[0x0][0x3a8] ;  /* 0x0000ea00ff0a7b82 */ /* 0x002e640000000a00 */
[----:B-1----:R-:W-:-:S05]  /*14a0*/  IMAD.WIDE.U32 R10, R8, 0x4, R10 ;  /* 0x00000004080a7825 */ /* 0x002fca00078e000a */
[----:B------:R2:W-:Y:S02]  /*14b0*/  REDG.E.ADD.F32.FTZ.RN.STRONG.GPU desc[UR4][R10.64], R15 ;  /* 0x0000000f0a0079a6 */ /* 0x0005e4000c12f304 */
.L_x_8:
[----:B------:R-:W-:Y:S05]  /*14c0*/  BSYNC B1 ;  /* 0x0000000000017941 */ /* 0x000fea0003800000 */
.L_x_7:
[----:B------:R-:W3:Y:S02]  /*14d0*/  LDC R9, c[0x0][0x360] ;  /* 0x0000d800ff097b82 */ /* 0x000ee40000000800 */
[----:B---3--:R-:W-:-:S04]  /*14e0*/  LEA.HI R8, R9, R8, RZ, 0x1b ;  /* 0x0000000809087211 */ /* 0x008fc800078fd8ff */
[----:B------:R-:W-:-:S13]  /*14f0*/  ISETP.GE.AND P0, PT, R8, R7, PT ;  /* 0x000000070800720c */ /* 0x000fda0003f06270 */
[----:B------:R-:W-:Y:S05]  /*1500*/  @!P0 BRA `(.L_x_19) ;  /* 0xffffffec00dc8947 */ /* 0x000fea000383ffff */
.L_x_6:
[----:B------:R-:W3:Y:S01]  /*1510*/  S2R R5, SR_LANEID ;  /* 0x0000000000057919 */ /* 0x000ee20000000000 */
[----:B------:R-:W-:Y:S05]  /*1520*/  WARPSYNC.ALL ;  /* 0x0000000000007948 */ /* 0x000fea0003800000 */
[----:B------:R-:W-:Y:S01]  /*1530*/  VOTEU.ANY UR6, UPT, PT ;  /* 0x0000000000067886 */ /* 0x000fe200038e0100 */
[----:B------:R-:W4:Y:S01]  /*1540*/  LDC.64 R6, c[0x4][RZ] ;  /* 0x01000000ff067b82 */ /* 0x000f220000000a00 */
[----:B------:R-:W3:Y:S07]  /*1550*/  FLO.U32 R8, UR6 ;  /* 0x0000000600087d00 */ /* 0x000eee00080e0000 */
[----:B------:R-:W-:Y:S06]  /*1560*/  BAR.SYNC.DEFER_BLOCKING 0x0 ;  /* 0x0000000000007b1d */ /* 0x000fec0000010000 */
[----:B------:R-:W4:Y:S01]  /*1570*/  POPC R9, UR6 ;  /* 0x0000000600097d09 */ /* 0x000f220008000000 */
[----:B---3--:R-:W-:-:S13]  /*1580*/  ISETP.EQ.U32.AND P0, PT, R8, R5, PT ;  /* 0x000000050800720c */ /* 0x008fda0003f02070 */
[----:B----4-:R-:W3:Y:S01]  /*1590*/  @P0 ATOMG.E.ADD.STRONG.GPU PT, R7, desc[UR4][R6.64], R9 ;  /* 0x80000009060709a8 */ /* 0x010ee200081ef104 */
[----:B-12---:R-:W1:Y:S02]  /*15a0*/  S2R R10, SR_LTMASK ;  /* 0x00000000000a7919 */ /* 0x006e640000003900 */
[----:B-1----:R-:W-:-:S06]  /*15b0*/  LOP3.LUT R10, R10, UR6, RZ, 0xc0, !PT ;  /* 0x000000060a0a7c12 */ /* 0x002fcc000f8ec0ff */
[----:B------:R-:W1:Y:S01]  /*15c0*/  POPC R10, R10 ;  /* 0x0000000a000a7309 */ /* 0x000e620000000000 */
[----:B---3--:R-:W1:Y:S02]  /*15d0*/  SHFL.IDX PT, R5, R7, R8, 0x1f ;  /* 0x00001f0807057589 */ /* 0x008e6400000e0000 */
[----:B-1----:R-:W-:-:S04]  /*15e0*/  IADD3 R5, PT, PT, R5, R10, RZ ;  /* 0x0000000a05057210 */ /* 0x002fc80007ffe0ff */
[----:B------:R-:W-:-:S13]  /*15f0*/  ISETP.GE.U32.AND P0, PT, R5, R2, PT ;  /* 0x000000020500720c */ /* 0x000fda0003f06070 */
[----:B------:R-:W-:Y:S05]  /*1600*/  @!P0 BRA `(.L_x_20) ;  /* 0xffffffe800e88947 */ /* 0x000fea000383ffff */
[----:B------:R-:W-:Y:S05]  /*1610*/  EXIT ;  /* 0x000000000000794d */ /* 0x000fea0003800000 */
.L_x_18:
[----:B------:R-:W-:Y:S01]  /*1620*/  HFMA2 R17, -RZ, RZ, 0, 9.5367431640625e-07 ;  /* 0x00000010ff117431 */ /* 0x000fe200000001ff */
[----:B------:R-:W-:Y:S01]  /*1630*/  BSSY B0, `(.L_x_21) ;  /* 0x0000007000007945 */ /* 0x000fe20003800000 */
[----:B------:R-:W-:Y:S02]  /*1640*/  MOV R11, R22 ;  /* 0x00000016000b7202 */ /* 0x000fe40000000f00 */
[----:B------:R-:W-:Y:S02]  /*1650*/  MOV R18, 0x1f ;  /* 0x0000001f00127802 */ /* 0x000fe40000000f00 */
[----:B------:R-:W-:-:S07]  /*1660*/  MOV R16, 0xffffffff ;  /* 0xffffffff00107802 */ /* 0x000fce0000000f00 */
[----:B------:R-:W-:Y:S05]  /*1670*/  WARPSYNC.COLLECTIVE R16, `(.L_x_22) ;  /* 0x0000000010087348 */ /* 0x000fea0003c00000 */
[----:B------:R0:W1:Y:S02]  /*1680*/  SHFL.DOWN P1, R15, R11, R17, R18 ;  /* 0x080000110b0f7389 */ /* 0x0000640000020012 */
[----:B01----:R-:W-:Y:S05]  /*1690*/  ENDCOLLECTIVE ;  /* 0x000000000000791b */ /* 0x003fea0003800000 */
.L_x_22:
[----:B------:R-:W-:Y:S05]  /*16a0*/  BSYNC B0 ;  /* 0x0000000000007941 */ /* 0x000fea0003800000 */
.L_x_21:
[----:B------:R-:W-:Y:S02]  /*16b0*/  IMAD.MOV.U32 R11, RZ, RZ, R15 ;  /* 0x000000ffff0b7224 */ /* 0x000fe400078e000f */
[----:B------:R-:W-:Y:S01]  /*16c0*/  HFMA2 R17, -RZ, RZ, 0, 4.76837158203125e-07 ;  /* 0x00000008ff117431 */ /* 0x000fe200000001ff */
[----:B------:R-:W-:Y:S01]  /*16d0*/  MOV R18, 0x1f ;  /* 0x0000001f00127802 */ /* 0x000fe20000000f00 */
[----:B------:R-:W-:Y:S01]  /*16e0*/  FADD R11, R11, R22 ;  /* 0x000000160b0b7221 */ /* 0x000fe20000000000 */
[----:B------:R-:W-:-:S07]  /*16f0*/  MOV R16, 0xffffffff ;  /* 0xffffffff00107802 */ /* 0x000fce0000000f00 */
[----:B------:R-:W-:Y:S05]  /*1700*/  WARPSYNC.COLLECTIVE R16, `(.L_x_23) ;  /* 0x0000000010087348 */ /* 0x000fea0003c00000 */
[----:B------:R0:W1:Y:S02]  /*1710*/  SHFL.DOWN P1, R15, R11, R17, R18 ;  /* 0x080000110b0f7389 */ /* 0x0000640000020012 */
[----:B01----:R-:W-:Y:S05]  /*1720*/  ENDCOLLECTIVE ;  /* 0x000000000000791b */ /* 0x003fea0003800000 */
.L_x_23:
[----:B------:R-:W-:Y:S01]  /*1730*/  IMAD.MOV.U32 R17, RZ, RZ, 0x4 ;  /* 0x00000004ff117424 */ /* 0x000fe200078e00ff */
[----:B------:R-:W-:-:S05]  /*1740*/  MOV R12, R15 ;  /* 0x0000000f000c7202 */ /* 0x000fca0000000f00 */
[----:B------:R-:W-:-:S05]  /*1750*/  FADD R12, R11, R12 ;  /* 0x0000000c0b0c7221 */ /* 0x000fca0000000000 */
[----:B------:R-:W-:-:S07]  /*1760*/  MOV R11, R12 ;  /* 0x0000000c000b7202 */ /* 0x000fce0000000f00 */
[----:B------:R-:W-:Y:S05]  /*1770*/  WARPSYNC.COLLECTIVE R16, `(.L_x_24) ;  /* 0x0000000010087348 */ /* 0x000fea0003c00000 */
[----:B------:R0:W1:Y:S02]  /*1780*/  SHFL.DOWN P1, R15, R11, R17, R18 ;  /* 0x080000110b0f7389 */ /* 0x0000640000020012 */
[----:B01----:R-:W-:Y:S05]  /*1790*/  ENDCOLLECTIVE ;  /* 0x000000000000791b */ /* 0x003fea0003800000 */
.L_x_24:
[----:B------:R-:W-:Y:S01]  /*17a0*/  HFMA2 R17, -RZ, RZ, 0, 1.1920928955078125e-07 ;  /* 0x00000002ff117431 */ /* 0x000fe200000001ff */
[----:B------:R-:W-:-:S05]  /*17b0*/  MOV R13, R15 ;  /* 0x0000000f000d7202 */ /* 0x000fca0000000f00 */
[----:B------:R-:W-:-:S05]  /*17c0*/  FADD R13, R12, R13 ;  /* 0x0000000d0c0d7221 */ /* 0x000fca0000000000 */
[----:B------:R-:W-:-:S07]  /*17d0*/  MOV R11, R13 ;  /* 0x0000000d000b7202 */ /* 0x000fce0000000f00 */
[----:B------:R-:W-:Y:S05]  /*17e0*/  WARPSYNC.COLLECTIVE R16, `(.L_x_25) ;  /* 0x0000000010087348 */ /* 0x000fea0003c00000 */
[----:B------:R0:W1:Y:S02]  /*17f0*/  SHFL.DOWN P1, R15, R11, R17, R18 ;  /* 0x080000110b0f7389 */ /* 0x0000640000020012 */
[----:B01----:R-:W-:Y:S05]  /*1800*/  ENDCOLLECTIVE ;  /* 0x000000000000791b */ /* 0x003fea0003800000 */
.L_x_25:
[----:B------:R-:W-:Y:S01]  /*1810*/  HFMA2 R17, -RZ, RZ, 0, 5.9604644775390625e-08 ;  /* 0x00000001ff117431 */ /* 0x000fe200000001ff */
[----:B------:R-:W-:-:S05]  /*1820*/  MOV R14, R15 ;  /* 0x0000000f000e7202 */ /* 0x000fca0000000f00 */
[----:B------:R-:W-:-:S05]  /*1830*/  FADD R14, R13, R14 ;  /* 0x0000000e0d0e7221 */ /* 0x000fca0000000000 */
[----:B------:R-:W-:-:S07]  /*1840*/  MOV R11, R14 ;  /* 0x0000000e000b7202 */ /* 0x000fce0000000f00 */
[----:B------:R-:W-:Y:S05]  /*1850*/  WARPSYNC.COLLECTIVE R16, `(.L_x_26) ;  /* 0x0000000010087348 */ /* 0x000fea0003c00000 */
[----:B------:R0:W1:Y:S02]  /*1860*/  SHFL.DOWN P1, R15, R11, R17, R18 ;  /* 0x080000110b0f7389 */ /* 0x0000640000020012 */
[----:B01----:R-:W-:Y:S05]  /*1870*/  ENDCOLLECTIVE ;  /* 0x000000000000791b */ /* 0x003fea0003800000 */
.L_x_26:
[----:B------:R-:W-:Y:S05]  /*1880*/  BRA `(.L_x_27) ;  /* 0xfffffff800e07947 */ /* 0x000fea000383ffff */
.L_x_28:
[----:B------:R-:W-:-:S00]  /*1890*/  BRA `(.L_x_28) ;  /* 0xfffffffc00fc7947 */ /* 0x000fc0000383ffff */
[----:B------:R-:W-:-:S00]  /*18a0*/  NOP ;  /* 0x0000000000007918 */ /* 0x000fc00000000000 */
        /* <DEDUP_REMOVED lines=13> */
.L_x_29:


//--------------------- .nv.shared.reserved.0     --------------------------
	.section	.nv.shared.reserved.0,"aw",@nobits
	.weak		__nv_reservedSMEM_offset_0_alias
	.size		__nv_reservedSMEM_offset_0_alias, 0, 64
	.other		__nv_reservedSMEM_offset_0_alias,@"STO_CUDA_RESERVED_SHARED STV_DEFAULT"
__nv_reservedSMEM_offset_0_alias:
	.zero		0
	.zero		64


//--------------------- .nv.global                --------------------------
	.section	.nv.global,"aw",@nobits
	.align	4
.nv.global:
	.type		g_tile_counter,@object
	.size		g_tile_counter,(.L_0 - g_tile_counter)
g_tile_counter:
	.zero		4
.L_0:


//--------------------- .nv.constant0._Z23persistent_queue_kerneliPKiS0_PKfS2_Pf --------------------------
	.section	.nv.constant0._Z23persistent_queue_kerneliPKiS0_PKfS2_Pf,"a",@progbits
	.sectionflags	@""
	.align	4
.nv.constant0._Z23persistent_queue_kerneliPKiS0_PKfS2_Pf:
	.zero		944


//--------------------- SYMBOLS --------------------------

	.type		.nv.reservedSmem.offset0,@object
	.size		.nv.reservedSmem.offset0,0x4
